	.target	sm_90a

	.elftype	@"ET_EXEC"


//--------------------- .note.nv.tkinfo           --------------------------
	.section	.note.nv.tkinfo,"",@"SHT_NOTE"
	.sectionflags	@"SHF_NOTE_NV_TKINFO"
	.tkinfo
        /*0018*/ 	.word	0x00000002
        /*0030*/ 	.string	""
        /*0030*/ 	.string	"ptxas"
        /*0030*/ 	.string	"Cuda compilation tools, release 13.0, V13.0.88"
        /*0030*/ 	.string	"Build cuda_13.0.r13.0/compiler.36424714_0"
        /*0030*/ 	.string	"-arch sm_90a -m 64 "



//--------------------- .note.nv.cuinfo           --------------------------
	.section	.note.nv.cuinfo,"",@"SHT_NOTE"
	.sectionflags	@"SHF_NOTE_NV_CUINFO"
        /*0018*/ 	.short	0x0002
        /*001a*/ 	.short	0x005a
        /*001c*/ 	.short	0x0082
	.zero		2


//--------------------- .nv.info                  --------------------------
	.section	.nv.info,"",@"SHT_CUDA_INFO"
	.align	4


	//----- nvinfo : EIATTR_REGCOUNT
	.align		4
        /*0000*/ 	.byte	0x04, 0x2f
        /*0002*/ 	.short	(.L_12 - .L_11)
	.align		4
.L_11:
        /*0004*/ 	.word	index@(_ZN7cutlass13device_kernelINS_4conv6kernel13ConvUniversalINS1_16ConvProblemShapeILNS1_8OperatorE1ELi2EEENS1_10collective14CollectiveConvINS1_46MainloopSm90TmaGmmaWarpSpecializedImplicitGemmILS5_1ELi11ELi2EN4cute5tupleIJNSA_1CILi2EEENSC_ILi1EEESE_EEENS1_36KernelImplicitTmaWarpSpecializedSm90ELi1EEENSB_IJNSC_ILi256EEENSC_ILi64EEENSB_IJNSC_ILi32EEEEEEEEENS_10bfloat16_tESN_NSA_8TiledMMAINSA_8MMA_AtomIJNSA_4SM904GMMA27MMA_64x64x16_F32BF16BF16_SSILNSR_5MajorE0ELST_1ELNSR_7ScaleInE1ELSU_1EEEEEENSA_6LayoutINSB_IJSE_SE_SE_EEENSB_IJNSC_ILi0EEESZ_SZ_EEEEENSB_IJNSA_10UnderscoreES12_S12_EEEEENS7_6detail26Sm90ImplicitGemmTileTraitsINSA_20SM90_TMA_LOAD_IM2COLENSA_14ComposedLayoutINSA_7SwizzleILi2ELi4ELi3EEENSA_18smem_ptr_flag_bitsILi16EEENSX_INSB_IJNSB_IJNSC_ILi8EEESK_EEENSB_IJSK_SE_EEENSB_IJSE_NSC_ILi11EEEEEEEEENSB_IJNSB_IJSK_SI_EEENSB_IJSE_SZ_EEENSB_IJSZ_NSC_ILi8192EEEEEEEEEEEEEvEENS16_INSA_23SM90_TMA_LOAD_MULTICASTENS18_INS19_ILi3ELi4ELi3EEES1C_NSX_INSB_IJNSB_IJSJ_SE_EEENSB_IJS1D_NSC_ILi4EEEEEES1H_EEENSB_IJS1K_NSB_IJSJ_NSC_ILi512EEEEEENSB_IJSZ_NSC_ILi2048EEEEEEEEEEEEEvEEEENS_8epilogue10collective6detail29Sm90TmaWarpSpecializedAdapterINS27_15DefaultEpilogueISN_NSB_IJNSB_IJlllEEESE_SZ_EEES2C_NS26_6thread17LinearCombinationISN_Li1EffLNS2D_9ScaleType4KindE0ELNS_15FloatRoundStyleE2ESN_EENS_4gemm15EpilogueDefaultEEEEEvvEEEEvNT_6ParamsE)
        /*0008*/ 	.word	0x0000009a


	//----- nvinfo : EIATTR_FRAME_SIZE
	.align		4
.L_12:
        /*000c*/ 	.byte	0x04, 0x11
        /*000e*/ 	.short	(.L_14 - .L_13)
	.align		4
.L_13:
        /*0010*/ 	.word	index@(_ZN7cutlass13device_kernelINS_4conv6kernel13ConvUniversalINS1_16ConvProblemShapeILNS1_8OperatorE1ELi2EEENS1_10collective14CollectiveConvINS1_46MainloopSm90TmaGmmaWarpSpecializedImplicitGemmILS5_1ELi11ELi2EN4cute5tupleIJNSA_1CILi2EEENSC_ILi1EEESE_EEENS1_36KernelImplicitTmaWarpSpecializedSm90ELi1EEENSB_IJNSC_ILi256EEENSC_ILi64EEENSB_IJNSC_ILi32EEEEEEEEENS_10bfloat16_tESN_NSA_8TiledMMAINSA_8MMA_AtomIJNSA_4SM904GMMA27MMA_64x64x16_F32BF16BF16_SSILNSR_5MajorE0ELST_1ELNSR_7ScaleInE1ELSU_1EEEEEENSA_6LayoutINSB_IJSE_SE_SE_EEENSB_IJNSC_ILi0EEESZ_SZ_EEEEENSB_IJNSA_10UnderscoreES12_S12_EEEEENS7_6detail26Sm90ImplicitGemmTileTraitsINSA_20SM90_TMA_LOAD_IM2COLENSA_14ComposedLayoutINSA_7SwizzleILi2ELi4ELi3EEENSA_18smem_ptr_flag_bitsILi16EEENSX_INSB_IJNSB_IJNSC_ILi8EEESK_EEENSB_IJSK_SE_EEENSB_IJSE_NSC_ILi11EEEEEEEEENSB_IJNSB_IJSK_SI_EEENSB_IJSE_SZ_EEENSB_IJSZ_NSC_ILi8192EEEEEEEEEEEEEvEENS16_INSA_23SM90_TMA_LOAD_MULTICASTENS18_INS19_ILi3ELi4ELi3EEES1C_NSX_INSB_IJNSB_IJSJ_SE_EEENSB_IJS1D_NSC_ILi4EEEEEES1H_EEENSB_IJS1K_NSB_IJSJ_NSC_ILi512EEEEEENSB_IJSZ_NSC_ILi2048EEEEEEEEEEEEEvEEEENS_8epilogue10collective6detail29Sm90TmaWarpSpecializedAdapterINS27_15DefaultEpilogueISN_NSB_IJNSB_IJlllEEESE_SZ_EEES2C_NS26_6thread17LinearCombinationISN_Li1EffLNS2D_9ScaleType4KindE0ELNS_15FloatRoundStyleE2ESN_EENS_4gemm15EpilogueDefaultEEEEEvvEEEEvNT_6ParamsE)
        /*0014*/ 	.word	0x00000000


	//----- nvinfo : EIATTR_MIN_STACK_SIZE
	.align		4
.L_14:
        /*0018*/ 	.byte	0x04, 0x12
        /*001a*/ 	.short	(.L_16 - .L_15)
	.align		4
.L_15:
        /*001c*/ 	.word	index@(_ZN7cutlass13device_kernelINS_4conv6kernel13ConvUniversalINS1_16ConvProblemShapeILNS1_8OperatorE1ELi2EEENS1_10collective14CollectiveConvINS1_46MainloopSm90TmaGmmaWarpSpecializedImplicitGemmILS5_1ELi11ELi2EN4cute5tupleIJNSA_1CILi2EEENSC_ILi1EEESE_EEENS1_36KernelImplicitTmaWarpSpecializedSm90ELi1EEENSB_IJNSC_ILi256EEENSC_ILi64EEENSB_IJNSC_ILi32EEEEEEEEENS_10bfloat16_tESN_NSA_8TiledMMAINSA_8MMA_AtomIJNSA_4SM904GMMA27MMA_64x64x16_F32BF16BF16_SSILNSR_5MajorE0ELST_1ELNSR_7ScaleInE1ELSU_1EEEEEENSA_6LayoutINSB_IJSE_SE_SE_EEENSB_IJNSC_ILi0EEESZ_SZ_EEEEENSB_IJNSA_10UnderscoreES12_S12_EEEEENS7_6detail26Sm90ImplicitGemmTileTraitsINSA_20SM90_TMA_LOAD_IM2COLENSA_14ComposedLayoutINSA_7SwizzleILi2ELi4ELi3EEENSA_18smem_ptr_flag_bitsILi16EEENSX_INSB_IJNSB_IJNSC_ILi8EEESK_EEENSB_IJSK_SE_EEENSB_IJSE_NSC_ILi11EEEEEEEEENSB_IJNSB_IJSK_SI_EEENSB_IJSE_SZ_EEENSB_IJSZ_NSC_ILi8192EEEEEEEEEEEEEvEENS16_INSA_23SM90_TMA_LOAD_MULTICASTENS18_INS19_ILi3ELi4ELi3EEES1C_NSX_INSB_IJNSB_IJSJ_SE_EEENSB_IJS1D_NSC_ILi4EEEEEES1H_EEENSB_IJS1K_NSB_IJSJ_NSC_ILi512EEEEEENSB_IJSZ_NSC_ILi2048EEEEEEEEEEEEEvEEEENS_8epilogue10collective6detail29Sm90TmaWarpSpecializedAdapterINS27_15DefaultEpilogueISN_NSB_IJNSB_IJlllEEESE_SZ_EEES2C_NS26_6thread17LinearCombinationISN_Li1EffLNS2D_9ScaleType4KindE0ELNS_15FloatRoundStyleE2ESN_EENS_4gemm15EpilogueDefaultEEEEEvvEEEEvNT_6ParamsE)
        /*0020*/ 	.word	0x00000000
.L_16:


//--------------------- .nv.compat                --------------------------
	.section	.nv.compat,"",@"SHT_CUDA_COMPAT_INFO"
	.align	4
        /*0000*/ 	.byte	0x02, 0x09, 0x01, 0x00, 0x02, 0x02, 0x04, 0x00, 0x02, 0x05, 0x05, 0x00, 0x03, 0x07, 0x01, 0x01
        /*0010*/ 	.byte	0x02, 0x03, 0x01, 0x00, 0x02, 0x06, 0x01, 0x00, 0x04, 0x0b, 0x08, 0x00, 0x00, 0x00, 0x00, 0x00
        /*0020*/ 	.byte	0x00, 0x00, 0x00, 0x00


//--------------------- .nv.info._ZN7cutlass13device_kernelINS_4conv6kernel13ConvUniversalINS1_16ConvProblemShapeILNS1_8OperatorE1ELi2EEENS1_10collective14CollectiveConvINS1_46MainloopSm90TmaGmmaWarpSpecializedImplicitGemmILS5_1ELi11ELi2EN4cute5tupleIJNSA_1CILi2EEENSC_ILi1EEESE_EEENS1_36KernelImplicitTmaWarpSpecializedSm90ELi1EEENSB_IJNSC_ILi256EEENSC_ILi64EEENSB_IJNSC_ILi32EEEEEEEEENS_10bfloat16_tESN_NSA_8TiledMMAINSA_8MMA_AtomIJNSA_4SM904GMMA27MMA_64x64x16_F32BF16BF16_SSILNSR_5MajorE0ELST_1ELNSR_7ScaleInE1ELSU_1EEEEEENSA_6LayoutINSB_IJSE_SE_SE_EEENSB_IJNSC_ILi0EEESZ_SZ_EEEEENSB_IJNSA_10UnderscoreES12_S12_EEEEENS7_6detail26Sm90ImplicitGemmTileTraitsINSA_20SM90_TMA_LOAD_IM2COLENSA_14ComposedLayoutINSA_7SwizzleILi2ELi4ELi3EEENSA_18smem_ptr_flag_bitsILi16EEENSX_INSB_IJNSB_IJNSC_ILi8EEESK_EEENSB_IJSK_SE_EEENSB_IJSE_NSC_ILi11EEEEEEEEENSB_IJNSB_IJSK_SI_EEENSB_IJSE_SZ_EEENSB_IJSZ_NSC_ILi8192EEEEEEEEEEEEEvEENS16_INSA_23SM90_TMA_LOAD_MULTICASTENS18_INS19_ILi3ELi4ELi3EEES1C_NSX_INSB_IJNSB_IJSJ_SE_EEENSB_IJS1D_NSC_ILi4EEEEEES1H_EEENSB_IJS1K_NSB_IJSJ_NSC_ILi512EEEEEENSB_IJSZ_NSC_ILi2048EEEEEEEEEEEEEvEEEENS_8epilogue10collective6detail29Sm90TmaWarpSpecializedAdapterINS27_15DefaultEpilogueISN_NSB_IJNSB_IJlllEEESE_SZ_EEES2C_NS26_6thread17LinearCombinationISN_Li1EffLNS2D_9ScaleType4KindE0ELNS_15FloatRoundStyleE2ESN_EENS_4gemm15EpilogueDefaultEEEEEvvEEEEvNT_6ParamsE --------------------------
	.section	.nv.info._ZN7cutlass13device_kernelINS_4conv6kernel13ConvUniversalINS1_16ConvProblemShapeILNS1_8OperatorE1ELi2EEENS1_10collective14CollectiveConvINS1_46MainloopSm90TmaGmmaWarpSpecializedImplicitGemmILS5_1ELi11ELi2EN4cute5tupleIJNSA_1CILi2EEENSC_ILi1EEESE_EEENS1_36KernelImplicitTmaWarpSpecializedSm90ELi1EEENSB_IJNSC_ILi256EEENSC_ILi64EEENSB_IJNSC_ILi32EEEEEEEEENS_10bfloat16_tESN_NSA_8TiledMMAINSA_8MMA_AtomIJNSA_4SM904GMMA27MMA_64x64x16_F32BF16BF16_SSILNSR_5MajorE0ELST_1ELNSR_7ScaleInE1ELSU_1EEEEEENSA_6LayoutINSB_IJSE_SE_SE_EEENSB_IJNSC_ILi0EEESZ_SZ_EEEEENSB_IJNSA_10UnderscoreES12_S12_EEEEENS7_6detail26Sm90ImplicitGemmTileTraitsINSA_20SM90_TMA_LOAD_IM2COLENSA_14ComposedLayoutINSA_7SwizzleILi2ELi4ELi3EEENSA_18smem_ptr_flag_bitsILi16EEENSX_INSB_IJNSB_IJNSC_ILi8EEESK_EEENSB_IJSK_SE_EEENSB_IJSE_NSC_ILi11EEEEEEEEENSB_IJNSB_IJSK_SI_EEENSB_IJSE_SZ_EEENSB_IJSZ_NSC_ILi8192EEEEEEEEEEEEEvEENS16_INSA_23SM90_TMA_LOAD_MULTICASTENS18_INS19_ILi3ELi4ELi3EEES1C_NSX_INSB_IJNSB_IJSJ_SE_EEENSB_IJS1D_NSC_ILi4EEEEEES1H_EEENSB_IJS1K_NSB_IJSJ_NSC_ILi512EEEEEENSB_IJSZ_NSC_ILi2048EEEEEEEEEEEEEvEEEENS_8epilogue10collective6detail29Sm90TmaWarpSpecializedAdapterINS27_15DefaultEpilogueISN_NSB_IJNSB_IJlllEEESE_SZ_EEES2C_NS26_6thread17LinearCombinationISN_Li1EffLNS2D_9ScaleType4KindE0ELNS_15FloatRoundStyleE2ESN_EENS_4gemm15EpilogueDefaultEEEEEvvEEEEvNT_6ParamsE,"",@"SHT_CUDA_INFO"
	.sectionflags	@""
	.align	4


	//----- nvinfo : EIATTR_CUDA_API_VERSION
	.align		4
        /*0000*/ 	.byte	0x04, 0x37
        /*0002*/ 	.short	(.L_18 - .L_17)
.L_17:
        /*0004*/ 	.word	0x00000082


	//----- nvinfo : EIATTR_KPARAM_INFO
	.align		4
.L_18:
        /*0008*/ 	.byte	0x04, 0x17
        /*000a*/ 	.short	(.L_20 - .L_19)
.L_19:
        /*000c*/ 	.word	0x00000000
        /*0010*/ 	.short	0x0000
        /*0012*/ 	.short	0x0070
        /*0014*/ 	.byte	0x00, 0xf0, 0x01, 0x0e


	//----- nvinfo : EIATTR_SPARSE_MMA_MASK
	.align		4
.L_20:
        /*0018*/ 	.byte	0x03, 0x50
        /*001a*/ 	.short	0x0000


	//----- nvinfo : EIATTR_MAXREG_COUNT
	.align		4
        /*001c*/ 	.byte	0x03, 0x1b
        /*001e*/ 	.short	0x00ff


	//----- nvinfo : EIATTR_NUM_BARRIERS
	.align		4
        /*0020*/ 	.byte	0x02, 0x4c
        /*0022*/ 	.byte	0x01
	.zero		1


	//----- nvinfo : EIATTR_MERCURY_ISA_VERSION
	.align		4
        /*0024*/ 	.byte	0x03, 0x5f
        /*0026*/ 	.short	0x0101


	//----- nvinfo : EIATTR_COOP_GROUP_MASK_REGIDS
	.align		4
        /*0028*/ 	.byte	0x04, 0x29
        /*002a*/ 	.short	(.L_22 - .L_21)


	//   ....[0]....
.L_21:
        /*002c*/ 	.word	0xffffffff


	//   ....[1]....
        /*0030*/ 	.word	0xffffffff


	//   ....[2]....
        /*0034*/ 	.word	0xffffffff


	//   ....[3]....
        /*0038*/ 	.word	0xffffffff


	//----- nvinfo : EIATTR_COOP_GROUP_INSTR_OFFSETS
	.align		4
.L_22:
        /*003c*/ 	.byte	0x04, 0x28
        /*003e*/ 	.short	(.L_24 - .L_23)


	//   ....[0]....
.L_23:
        /*0040*/ 	.word	0x00000070


	//   ....[1]....
        /*0044*/ 	.word	0x00000080


	//   ....[2]....
        /*0048*/ 	.word	0x00000140


	//   ....[3]....
        /*004c*/ 	.word	0x000007b0


	//----- nvinfo : EIATTR_MBARRIER_INSTR_OFFSETS
	.align		4
.L_24:
        /*0050*/ 	.byte	0x04, 0x39
        /*0052*/ 	.short	(.L_26 - .L_25)


	//   ....[0]....
.L_25:
        /*0054*/ 	.word	0x00000310
        /*0058*/ 	.word	0x000000ff
        /*005c*/ 	.word	0x00037000
        /*0060*/ 	.short	0x0100
        /*0062*/ 	.byte	0x08
	.zero		1


	//   ....[1]....
        /*0064*/ 	.word	0x00000320
        /*0068*/ 	.word	0x000000ff
        /*006c*/ 	.word	0x00037058
        /*0070*/ 	.short	0x0100
        /*0072*/ 	.byte	0x08
	.zero		1


	//   ....[2]....
        /*0074*/ 	.word	0x00000330
        /*0078*/ 	.word	0x000000ff
        /*007c*/ 	.word	0x00037008
        /*0080*/ 	.short	0x0100
        /*0082*/ 	.byte	0x08
	.zero		1


	//   ....[3]....
        /*0084*/ 	.word	0x00000340
        /*0088*/ 	.word	0x000000ff
        /*008c*/ 	.word	0x00037060
        /*0090*/ 	.short	0x0100
        /*0092*/ 	.byte	0x08
	.zero		1


	//   ....[4]....
        /*0094*/ 	.word	0x00000350
        /*0098*/ 	.word	0x000000ff
        /*009c*/ 	.word	0x00037010
        /*00a0*/ 	.short	0x0100
        /*00a2*/ 	.byte	0x08
	.zero		1


	//   ....[5]....
        /*00a4*/ 	.word	0x00000360
        /*00a8*/ 	.word	0x000000ff
        /*00ac*/ 	.word	0x00037068
        /*00b0*/ 	.short	0x0100
        /*00b2*/ 	.byte	0x08
	.zero		1


	//   ....[6]....
        /*00b4*/ 	.word	0x00000370
        /*00b8*/ 	.word	0x000000ff
        /*00bc*/ 	.word	0x00037018
        /*00c0*/ 	.short	0x0100
        /*00c2*/ 	.byte	0x08
	.zero		1


	//   ....[7]....
        /*00c4*/ 	.word	0x00000380
        /*00c8*/ 	.word	0x000000ff
        /*00cc*/ 	.word	0x00037070
        /*00d0*/ 	.short	0x0100
        /*00d2*/ 	.byte	0x08
	.zero		1


	//   ....[8]....
        /*00d4*/ 	.word	0x00000390
        /*00d8*/ 	.word	0x000000ff
        /*00dc*/ 	.word	0x00037020
        /*00e0*/ 	.short	0x0100
        /*00e2*/ 	.byte	0x08
	.zero		1


	//   ....[9]....
        /*00e4*/ 	.word	0x000003a0
        /*00e8*/ 	.word	0x000000ff
        /*00ec*/ 	.word	0x00037078
        /*00f0*/ 	.short	0x0100
        /*00f2*/ 	.byte	0x08
	.zero		1


	//   ....[10]....
        /*00f4*/ 	.word	0x000003b0
        /*00f8*/ 	.word	0x000000ff
        /*00fc*/ 	.word	0x00037028
        /*0100*/ 	.short	0x0100
        /*0102*/ 	.byte	0x08
	.zero		1


	//   ....[11]....
        /*0104*/ 	.word	0x000003c0
        /*0108*/ 	.word	0x000000ff
        /*010c*/ 	.word	0x00037080
        /*0110*/ 	.short	0x0100
        /*0112*/ 	.byte	0x08
	.zero		1


	//   ....[12]....
        /*0114*/ 	.word	0x000003d0
        /*0118*/ 	.word	0x000000ff
        /*011c*/ 	.word	0x00037030
        /*0120*/ 	.short	0x0100
        /*0122*/ 	.byte	0x08
	.zero		1


	//   ....[13]....
        /*0124*/ 	.word	0x000003e0
        /*0128*/ 	.word	0x000000ff
        /*012c*/ 	.word	0x00037088
        /*0130*/ 	.short	0x0100
        /*0132*/ 	.byte	0x08
	.zero		1


	//   ....[14]....
        /*0134*/ 	.word	0x000003f0
        /*0138*/ 	.word	0x000000ff
        /*013c*/ 	.word	0x00037038
        /*0140*/ 	.short	0x0100
        /*0142*/ 	.byte	0x08
	.zero		1


	//   ....[15]....
        /*0144*/ 	.word	0x00000400
        /*0148*/ 	.word	0x000000ff
        /*014c*/ 	.word	0x00037090
        /*0150*/ 	.short	0x0100
        /*0152*/ 	.byte	0x08
	.zero		1


	//   ....[16]....
        /*0154*/ 	.word	0x00000410
        /*0158*/ 	.word	0x000000ff
        /*015c*/ 	.word	0x00037040
        /*0160*/ 	.short	0x0100
        /*0162*/ 	.byte	0x08
	.zero		1


	//   ....[17]....
        /*0164*/ 	.word	0x00000420
        /*0168*/ 	.word	0x000000ff
        /*016c*/ 	.word	0x00037098
        /*0170*/ 	.short	0x0100
        /*0172*/ 	.byte	0x08
	.zero		1


	//   ....[18]....
        /*0174*/ 	.word	0x00000430
        /*0178*/ 	.word	0x000000ff
        /*017c*/ 	.word	0x00037048
        /*0180*/ 	.short	0x0100
        /*0182*/ 	.byte	0x08
	.zero		1


	//   ....[19]....
        /*0184*/ 	.word	0x00000440
        /*0188*/ 	.word	0x000000ff
        /*018c*/ 	.word	0x000370a0
        /*0190*/ 	.short	0x0100
        /*0192*/ 	.byte	0x08
	.zero		1


	//   ....[20]....
        /*0194*/ 	.word	0x00000450
        /*0198*/ 	.word	0x000000ff
        /*019c*/ 	.word	0x00037050
        /*01a0*/ 	.short	0x0100
        /*01a2*/ 	.byte	0x08
	.zero		1


	//   ....[21]....
        /*01a4*/ 	.word	0x00000460
        /*01a8*/ 	.word	0x000000ff
        /*01ac*/ 	.word	0x000370a8
        /*01b0*/ 	.short	0x0100
        /*01b2*/ 	.byte	0x08
	.zero		1


	//   ....[22]....
        /*01b4*/ 	.word	0x00001000
        /*01b8*/ 	.word	0x00000008
        /*01bc*/ 	.word	0x00037000
        /*01c0*/ 	.short	0x010a
        /*01c2*/ 	.byte	0x3f
	.zero		1


	//   ....[23]....
        /*01c4*/ 	.word	0x00001460
        /*01c8*/ 	.word	0x0000000a
        /*01cc*/ 	.word	0x00037000
        /*01d0*/ 	.short	0x010a
        /*01d2*/ 	.byte	0x3f
	.zero		1


	//   ....[24]....
        /*01d4*/ 	.word	0x00001760
        /*01d8*/ 	.word	0x00000009
        /*01dc*/ 	.word	0x00000000
        /*01e0*/ 	.short	0x0101
        /*01e2*/ 	.byte	0x3f
	.zero		1


	//   ....[25]....
        /*01e4*/ 	.word	0x00001990
        /*01e8*/ 	.word	0x00000005
        /*01ec*/ 	.word	0x00000000
        /*01f0*/ 	.short	0x0101
        /*01f2*/ 	.byte	0x3f
	.zero		1


	//   ....[26]....
        /*01f4*/ 	.word	0x0000c000
        /*01f8*/ 	.word	0x0000000e
        /*01fc*/ 	.word	0x00037058
        /*0200*/ 	.short	0x010a
        /*0202*/ 	.byte	0x3f
	.zero		1


	//   ....[27]....
        /*0204*/ 	.word	0x0000c6e0
        /*0208*/ 	.word	0x00000003
        /*020c*/ 	.word	0x00000000
        /*0210*/ 	.short	0x010a
        /*0212*/ 	.byte	0x3f
	.zero		1


	//   ....[28]....
        /*0214*/ 	.word	0x0000c790
        /*0218*/ 	.word	0x00000000
        /*021c*/ 	.word	0x00000000
        /*0220*/ 	.short	0x010a
        /*0222*/ 	.byte	0x3f
	.zero		1


	//   ....[29]....
        /*0224*/ 	.word	0x0000c840
        /*0228*/ 	.word	0x00000000
        /*022c*/ 	.word	0x00000000
        /*0230*/ 	.short	0x010a
        /*0232*/ 	.byte	0x3f
	.zero		1


	//   ....[30]....
        /*0234*/ 	.word	0x0000c8f0
        /*0238*/ 	.word	0x00000000
        /*023c*/ 	.word	0x00000000
        /*0240*/ 	.short	0x010a
        /*0242*/ 	.byte	0x3f
	.zero		1


	//   ....[31]....
        /*0244*/ 	.word	0x0000c9a0
        /*0248*/ 	.word	0x00000000
        /*024c*/ 	.word	0x00000000
        /*0250*/ 	.short	0x010a
        /*0252*/ 	.byte	0x3f
	.zero		1


	//   ....[32]....
        /*0254*/ 	.word	0x0000ca50
        /*0258*/ 	.word	0x00000000
        /*025c*/ 	.word	0x00000000
        /*0260*/ 	.short	0x010a
        /*0262*/ 	.byte	0x3f
	.zero		1


	//   ....[33]....
        /*0264*/ 	.word	0x0000cb00
        /*0268*/ 	.word	0x00000000
        /*026c*/ 	.word	0x00000000
        /*0270*/ 	.short	0x010a
        /*0272*/ 	.byte	0x3f
	.zero		1


	//   ....[34]....
        /*0274*/ 	.word	0x0000cbb0
        /*0278*/ 	.word	0x00000000
        /*027c*/ 	.word	0x00000000
        /*0280*/ 	.short	0x010a
        /*0282*/ 	.byte	0x3f
	.zero		1


	//   ....[35]....
        /*0284*/ 	.word	0x0000cc60
        /*0288*/ 	.word	0x00000000
        /*028c*/ 	.word	0x00000000
        /*0290*/ 	.short	0x010a
        /*0292*/ 	.byte	0x3f
	.zero		1


	//   ....[36]....
        /*0294*/ 	.word	0x0000cd10
        /*0298*/ 	.word	0x00000000
        /*029c*/ 	.word	0x00000000
        /*02a0*/ 	.short	0x010a
        /*02a2*/ 	.byte	0x3f
	.zero		1


	//   ....[37]....
        /*02a4*/ 	.word	0x0000cdc0
        /*02a8*/ 	.word	0x00000005
        /*02ac*/ 	.word	0x00000000
        /*02b0*/ 	.short	0x010a
        /*02b2*/ 	.byte	0x3f
	.zero		1


	//----- nvinfo : EIATTR_NUM_MBARRIERS
	.align		4
.L_26:
        /*02b4*/ 	.byte	0x03, 0x38
        /*02b6*/ 	.short	0x0016


	//----- nvinfo : EIATTR_EXIT_INSTR_OFFSETS
	.align		4
        /*02b8*/ 	.byte	0x04, 0x1c
        /*02ba*/ 	.short	(.L_28 - .L_27)


	//   ....[0]....
.L_27:
        /*02bc*/ 	.word	0x00000b30


	//   ....[1]....
        /*02c0*/ 	.word	0x00001a90


	//   ....[2]....
        /*02c4*/ 	.word	0x00008b30


	//   ....[3]....
        /*02c8*/ 	.word	0x00008b70


	//   ....[4]....
        /*02cc*/ 	.word	0x0000bdc0


	//   ....[5]....
        /*02d0*/ 	.word	0x0000be00


	//   ....[6]....
        /*02d4*/ 	.word	0x0000be20


	//   ....[7]....
        /*02d8*/ 	.word	0x0000c5d0


	//   ....[8]....
        /*02dc*/ 	.word	0x0000cdf0


	//----- nvinfo : EIATTR_MAX_THREADS
	.align		4
.L_28:
        /*02e0*/ 	.byte	0x04, 0x05
        /*02e2*/ 	.short	(.L_30 - .L_29)
.L_29:
        /*02e4*/ 	.word	0x00000100
        /*02e8*/ 	.word	0x00000001
        /*02ec*/ 	.word	0x00000001


	//----- nvinfo : EIATTR_CRS_STACK_SIZE
	.align		4
.L_30:
        /*02f0*/ 	.byte	0x04, 0x1e
        /*02f2*/ 	.short	(.L_32 - .L_31)
.L_31:
        /*02f4*/ 	.word	0x00000000


	//----- nvinfo : EIATTR_CBANK_PARAM_SIZE
	.align		4
.L_32:
        /*02f8*/ 	.byte	0x03, 0x19
        /*02fa*/ 	.short	0x03f0


	//----- nvinfo : EIATTR_PARAM_CBANK
	.align		4
        /*02fc*/ 	.byte	0x04, 0x0a
        /*02fe*/ 	.short	(.L_34 - .L_33)
	.align		4
.L_33:
        /*0300*/ 	.word	index@(.nv.constant0._ZN7cutlass13device_kernelINS_4conv6kernel13ConvUniversalINS1_16ConvProblemShapeILNS1_8OperatorE1ELi2EEENS1_10collective14CollectiveConvINS1_46MainloopSm90TmaGmmaWarpSpecializedImplicitGemmILS5_1ELi11ELi2EN4cute5tupleIJNSA_1CILi2EEENSC_ILi1EEESE_EEENS1_36KernelImplicitTmaWarpSpecializedSm90ELi1EEENSB_IJNSC_ILi256EEENSC_ILi64EEENSB_IJNSC_ILi32EEEEEEEEENS_10bfloat16_tESN_NSA_8TiledMMAINSA_8MMA_AtomIJNSA_4SM904GMMA27MMA_64x64x16_F32BF16BF16_SSILNSR_5MajorE0ELST_1ELNSR_7ScaleInE1ELSU_1EEEEEENSA_6LayoutINSB_IJSE_SE_SE_EEENSB_IJNSC_ILi0EEESZ_SZ_EEEEENSB_IJNSA_10UnderscoreES12_S12_EEEEENS7_6detail26Sm90ImplicitGemmTileTraitsINSA_20SM90_TMA_LOAD_IM2COLENSA_14ComposedLayoutINSA_7SwizzleILi2ELi4ELi3EEENSA_18smem_ptr_flag_bitsILi16EEENSX_INSB_IJNSB_IJNSC_ILi8EEESK_EEENSB_IJSK_SE_EEENSB_IJSE_NSC_ILi11EEEEEEEEENSB_IJNSB_IJSK_SI_EEENSB_IJSE_SZ_EEENSB_IJSZ_NSC_ILi8192EEEEEEEEEEEEEvEENS16_INSA_23SM90_TMA_LOAD_MULTICASTENS18_INS19_ILi3ELi4ELi3EEES1C_NSX_INSB_IJNSB_IJSJ_SE_EEENSB_IJS1D_NSC_ILi4EEEEEES1H_EEENSB_IJS1K_NSB_IJSJ_NSC_ILi512EEEEEENSB_IJSZ_NSC_ILi2048EEEEEEEEEEEEEvEEEENS_8epilogue10collective6detail29Sm90TmaWarpSpecializedAdapterINS27_15DefaultEpilogueISN_NSB_IJNSB_IJlllEEESE_SZ_EEES2C_NS26_6thread17LinearCombinationISN_Li1EffLNS2D_9ScaleType4KindE0ELNS_15FloatRoundStyleE2ESN_EENS_4gemm15EpilogueDefaultEEEEEvvEEEEvNT_6ParamsE)
        /*0304*/ 	.short	0x0210
        /*0306*/ 	.short	0x03f0


	//----- nvinfo : EIATTR_SW_WAR
	.align		4
.L_34:
        /*0308*/ 	.byte	0x04, 0x36
        /*030a*/ 	.short	(.L_36 - .L_35)
.L_35:
        /*030c*/ 	.word	0x00000008
.L_36:


//--------------------- .nv.callgraph             --------------------------
	.section	.nv.callgraph,"",@"SHT_CUDA_CALLGRAPH"
	.align	4
	.sectionentsize	8
	.align		4
        /*0000*/ 	.word	0x00000000
	.align		4
        /*0004*/ 	.word	0xffffffff
	.align		4
        /*0008*/ 	.word	0x00000000
	.align		4
        /*000c*/ 	.word	0xfffffffe
	.align		4
        /*0010*/ 	.word	0x00000000
	.align		4
        /*0014*/ 	.word	0xfffffffd
	.align		4
        /*0018*/ 	.word	0x00000000
	.align		4
        /*001c*/ 	.word	0xfffffffc


//--------------------- .nv.constant4             --------------------------
	.section	.nv.constant4,"a",@progbits
	.align	8
	.align		8
.nv.constant4:
        /*0000*/ 	.dword	_ZN39_INTERNAL_779fea45_4_k_cu_2a6bc808_29434cuda3std3__45__cpo5beginE
	.align		8
        /*0008*/ 	.dword	_ZN39_INTERNAL_779fea45_4_k_cu_2a6bc808_29434cuda3std3__45__cpo3endE
	.align		8
        /*0010*/ 	.dword	_ZN39_INTERNAL_779fea45_4_k_cu_2a6bc808_29434cuda3std3__45__cpo6cbeginE
	.align		8
        /*0018*/ 	.dword	_ZN39_INTERNAL_779fea45_4_k_cu_2a6bc808_29434cuda3std3__45__cpo4cendE
	.align		8
        /*0020*/ 	.dword	_ZN39_INTERNAL_779fea45_4_k_cu_2a6bc808_29434cuda3std3__441_GLOBAL__N__779fea45_4_k_cu_2a6bc808_29436ignoreE
	.align		8
        /*0028*/ 	.dword	_ZN39_INTERNAL_779fea45_4_k_cu_2a6bc808_29434cuda3std3__419piecewise_constructE
	.align		8
        /*0030*/ 	.dword	_ZN39_INTERNAL_779fea45_4_k_cu_2a6bc808_29434cuda3std3__48in_placeE
	.align		8
        /*0038*/ 	.dword	_ZN39_INTERNAL_779fea45_4_k_cu_2a6bc808_29434cuda3std6ranges3__45__cpo4swapE
	.align		8
        /*0040*/ 	.dword	_ZN39_INTERNAL_779fea45_4_k_cu_2a6bc808_29434cuda3std6ranges3__45__cpo9iter_moveE
	.align		8
        /*0048*/ 	.dword	_ZN39_INTERNAL_779fea45_4_k_cu_2a6bc808_29434cute7productE
	.align		8
        /*0050*/ 	.dword	_ZN39_INTERNAL_779fea45_4_k_cu_2a6bc808_29434cute1_E


//--------------------- .text._ZN7cutlass13device_kernelINS_4conv6kernel13ConvUniversalINS1_16ConvProblemShapeILNS1_8OperatorE1ELi2EEENS1_10collective14CollectiveConvINS1_46MainloopSm90TmaGmmaWarpSpecializedImplicitGemmILS5_1ELi11ELi2EN4cute5tupleIJNSA_1CILi2EEENSC_ILi1EEESE_EEENS1_36KernelImplicitTmaWarpSpecializedSm90ELi1EEENSB_IJNSC_ILi256EEENSC_ILi64EEENSB_IJNSC_ILi32EEEEEEEEENS_10bfloat16_tESN_NSA_8TiledMMAINSA_8MMA_AtomIJNSA_4SM904GMMA27MMA_64x64x16_F32BF16BF16_SSILNSR_5MajorE0ELST_1ELNSR_7ScaleInE1ELSU_1EEEEEENSA_6LayoutINSB_IJSE_SE_SE_EEENSB_IJNSC_ILi0EEESZ_SZ_EEEEENSB_IJNSA_10UnderscoreES12_S12_EEEEENS7_6detail26Sm90ImplicitGemmTileTraitsINSA_20SM90_TMA_LOAD_IM2COLENSA_14ComposedLayoutINSA_7SwizzleILi2ELi4ELi3EEENSA_18smem_ptr_flag_bitsILi16EEENSX_INSB_IJNSB_IJNSC_ILi8EEESK_EEENSB_IJSK_SE_EEENSB_IJSE_NSC_ILi11EEEEEEEEENSB_IJNSB_IJSK_SI_EEENSB_IJSE_SZ_EEENSB_IJSZ_NSC_ILi8192EEEEEEEEEEEEEvEENS16_INSA_23SM90_TMA_LOAD_MULTICASTENS18_INS19_ILi3ELi4ELi3EEES1C_NSX_INSB_IJNSB_IJSJ_SE_EEENSB_IJS1D_NSC_ILi4EEEEEES1H_EEENSB_IJS1K_NSB_IJSJ_NSC_ILi512EEEEEENSB_IJSZ_NSC_ILi2048EEEEEEEEEEEEEvEEEENS_8epilogue10collective6detail29Sm90TmaWarpSpecializedAdapterINS27_15DefaultEpilogueISN_NSB_IJNSB_IJlllEEESE_SZ_EEES2C_NS26_6thread17LinearCombinationISN_Li1EffLNS2D_9ScaleType4KindE0ELNS_15FloatRoundStyleE2ESN_EENS_4gemm15EpilogueDefaultEEEEEvvEEEEvNT_6ParamsE --------------------------
	.section	.text._ZN7cutlass13device_kernelINS_4conv6kernel13ConvUniversalINS1_16ConvProblemShapeILNS1_8OperatorE1ELi2EEENS1_10collective14CollectiveConvINS1_46MainloopSm90TmaGmmaWarpSpecializedImplicitGemmILS5_1ELi11ELi2EN4cute5tupleIJNSA_1CILi2EEENSC_ILi1EEESE_EEENS1_36KernelImplicitTmaWarpSpecializedSm90ELi1EEENSB_IJNSC_ILi256EEENSC_ILi64EEENSB_IJNSC_ILi32EEEEEEEEENS_10bfloat16_tESN_NSA_8TiledMMAINSA_8MMA_AtomIJNSA_4SM904GMMA27MMA_64x64x16_F32BF16BF16_SSILNSR_5MajorE0ELST_1ELNSR_7ScaleInE1ELSU_1EEEEEENSA_6LayoutINSB_IJSE_SE_SE_EEENSB_IJNSC_ILi0EEESZ_SZ_EEEEENSB_IJNSA_10UnderscoreES12_S12_EEEEENS7_6detail26Sm90ImplicitGemmTileTraitsINSA_20SM90_TMA_LOAD_IM2COLENSA_14ComposedLayoutINSA_7SwizzleILi2ELi4ELi3EEENSA_18smem_ptr_flag_bitsILi16EEENSX_INSB_IJNSB_IJNSC_ILi8EEESK_EEENSB_IJSK_SE_EEENSB_IJSE_NSC_ILi11EEEEEEEEENSB_IJNSB_IJSK_SI_EEENSB_IJSE_SZ_EEENSB_IJSZ_NSC_ILi8192EEEEEEEEEEEEEvEENS16_INSA_23SM90_TMA_LOAD_MULTICASTENS18_INS19_ILi3ELi4ELi3EEES1C_NSX_INSB_IJNSB_IJSJ_SE_EEENSB_IJS1D_NSC_ILi4EEEEEES1H_EEENSB_IJS1K_NSB_IJSJ_NSC_ILi512EEEEEENSB_IJSZ_NSC_ILi2048EEEEEEEEEEEEEvEEEENS_8epilogue10collective6detail29Sm90TmaWarpSpecializedAdapterINS27_15DefaultEpilogueISN_NSB_IJNSB_IJlllEEESE_SZ_EEES2C_NS26_6thread17LinearCombinationISN_Li1EffLNS2D_9ScaleType4KindE0ELNS_15FloatRoundStyleE2ESN_EENS_4gemm15EpilogueDefaultEEEEEvvEEEEvNT_6ParamsE,"ax",@progbits
	.align	128
.text._ZN7cutlass13device_kernelINS_4conv6kernel13ConvUniversalINS1_16ConvProblemShapeILNS1_8OperatorE1ELi2EEENS1_10collective14CollectiveConvINS1_46MainloopSm90TmaGmmaWarpSpecializedImplicitGemmILS5_1ELi11ELi2EN4cute5tupleIJNSA_1CILi2EEENSC_ILi1EEESE_EEENS1_36KernelImplicitTmaWarpSpecializedSm90ELi1EEENSB_IJNSC_ILi256EEENSC_ILi64EEENSB_IJNSC_ILi32EEEEEEEEENS_10bfloat16_tESN_NSA_8TiledMMAINSA_8MMA_AtomIJNSA_4SM904GMMA27MMA_64x64x16_F32BF16BF16_SSILNSR_5MajorE0ELST_1ELNSR_7ScaleInE1ELSU_1EEEEEENSA_6LayoutINSB_IJSE_SE_SE_EEENSB_IJNSC_ILi0EEESZ_SZ_EEEEENSB_IJNSA_10UnderscoreES12_S12_EEEEENS7_6detail26Sm90ImplicitGemmTileTraitsINSA_20SM90_TMA_LOAD_IM2COLENSA_14ComposedLayoutINSA_7SwizzleILi2ELi4ELi3EEENSA_18smem_ptr_flag_bitsILi16EEENSX_INSB_IJNSB_IJNSC_ILi8EEESK_EEENSB_IJSK_SE_EEENSB_IJSE_NSC_ILi11EEEEEEEEENSB_IJNSB_IJSK_SI_EEENSB_IJSE_SZ_EEENSB_IJSZ_NSC_ILi8192EEEEEEEEEEEEEvEENS16_INSA_23SM90_TMA_LOAD_MULTICASTENS18_INS19_ILi3ELi4ELi3EEES1C_NSX_INSB_IJNSB_IJSJ_SE_EEENSB_IJS1D_NSC_ILi4EEEEEES1H_EEENSB_IJS1K_NSB_IJSJ_NSC_ILi512EEEEEENSB_IJSZ_NSC_ILi2048EEEEEEEEEEEEEvEEEENS_8epilogue10collective6detail29Sm90TmaWarpSpecializedAdapterINS27_15DefaultEpilogueISN_NSB_IJNSB_IJlllEEESE_SZ_EEES2C_NS26_6thread17LinearCombinationISN_Li1EffLNS2D_9ScaleType4KindE0ELNS_15FloatRoundStyleE2ESN_EENS_4gemm15EpilogueDefaultEEEEEvvEEEEvNT_6ParamsE:
        .type           _ZN7cutlass13device_kernelINS_4conv6kernel13ConvUniversalINS1_16ConvProblemShapeILNS1_8OperatorE1ELi2EEENS1_10collective14CollectiveConvINS1_46MainloopSm90TmaGmmaWarpSpecializedImplicitGemmILS5_1ELi11ELi2EN4cute5tupleIJNSA_1CILi2EEENSC_ILi1EEESE_EEENS1_36KernelImplicitTmaWarpSpecializedSm90ELi1EEENSB_IJNSC_ILi256EEENSC_ILi64EEENSB_IJNSC_ILi32EEEEEEEEENS_10bfloat16_tESN_NSA_8TiledMMAINSA_8MMA_AtomIJNSA_4SM904GMMA27MMA_64x64x16_F32BF16BF16_SSILNSR_5MajorE0ELST_1ELNSR_7ScaleInE1ELSU_1EEEEEENSA_6LayoutINSB_IJSE_SE_SE_EEENSB_IJNSC_ILi0EEESZ_SZ_EEEEENSB_IJNSA_10UnderscoreES12_S12_EEEEENS7_6detail26Sm90ImplicitGemmTileTraitsINSA_20SM90_TMA_LOAD_IM2COLENSA_14ComposedLayoutINSA_7SwizzleILi2ELi4ELi3EEENSA_18smem_ptr_flag_bitsILi16EEENSX_INSB_IJNSB_IJNSC_ILi8EEESK_EEENSB_IJSK_SE_EEENSB_IJSE_NSC_ILi11EEEEEEEEENSB_IJNSB_IJSK_SI_EEENSB_IJSE_SZ_EEENSB_IJSZ_NSC_ILi8192EEEEEEEEEEEEEvEENS16_INSA_23SM90_TMA_LOAD_MULTICASTENS18_INS19_ILi3ELi4ELi3EEES1C_NSX_INSB_IJNSB_IJSJ_SE_EEENSB_IJS1D_NSC_ILi4EEEEEES1H_EEENSB_IJS1K_NSB_IJSJ_NSC_ILi512EEEEEENSB_IJSZ_NSC_ILi2048EEEEEEEEEEEEEvEEEENS_8epilogue10collective6detail29Sm90TmaWarpSpecializedAdapterINS27_15DefaultEpilogueISN_NSB_IJNSB_IJlllEEESE_SZ_EEES2C_NS26_6thread17LinearCombinationISN_Li1EffLNS2D_9ScaleType4KindE0ELNS_15FloatRoundStyleE2ESN_EENS_4gemm15EpilogueDefaultEEEEEvvEEEEvNT_6ParamsE,@function
        .size           _ZN7cutlass13device_kernelINS_4conv6kernel13ConvUniversalINS1_16ConvProblemShapeILNS1_8OperatorE1ELi2EEENS1_10collective14CollectiveConvINS1_46MainloopSm90TmaGmmaWarpSpecializedImplicitGemmILS5_1ELi11ELi2EN4cute5tupleIJNSA_1CILi2EEENSC_ILi1EEESE_EEENS1_36KernelImplicitTmaWarpSpecializedSm90ELi1EEENSB_IJNSC_ILi256EEENSC_ILi64EEENSB_IJNSC_ILi32EEEEEEEEENS_10bfloat16_tESN_NSA_8TiledMMAINSA_8MMA_AtomIJNSA_4SM904GMMA27MMA_64x64x16_F32BF16BF16_SSILNSR_5MajorE0ELST_1ELNSR_7ScaleInE1ELSU_1EEEEEENSA_6LayoutINSB_IJSE_SE_SE_EEENSB_IJNSC_ILi0EEESZ_SZ_EEEEENSB_IJNSA_10UnderscoreES12_S12_EEEEENS7_6detail26Sm90ImplicitGemmTileTraitsINSA_20SM90_TMA_LOAD_IM2COLENSA_14ComposedLayoutINSA_7SwizzleILi2ELi4ELi3EEENSA_18smem_ptr_flag_bitsILi16EEENSX_INSB_IJNSB_IJNSC_ILi8EEESK_EEENSB_IJSK_SE_EEENSB_IJSE_NSC_ILi11EEEEEEEEENSB_IJNSB_IJSK_SI_EEENSB_IJSE_SZ_EEENSB_IJSZ_NSC_ILi8192EEEEEEEEEEEEEvEENS16_INSA_23SM90_TMA_LOAD_MULTICASTENS18_INS19_ILi3ELi4ELi3EEES1C_NSX_INSB_IJNSB_IJSJ_SE_EEENSB_IJS1D_NSC_ILi4EEEEEES1H_EEENSB_IJS1K_NSB_IJSJ_NSC_ILi512EEEEEENSB_IJSZ_NSC_ILi2048EEEEEEEEEEEEEvEEEENS_8epilogue10collective6detail29Sm90TmaWarpSpecializedAdapterINS27_15DefaultEpilogueISN_NSB_IJNSB_IJlllEEESE_SZ_EEES2C_NS26_6thread17LinearCombinationISN_Li1EffLNS2D_9ScaleType4KindE0ELNS_15FloatRoundStyleE2ESN_EENS_4gemm15EpilogueDefaultEEEEEvvEEEEvNT_6ParamsE,(.L_x_267 - _ZN7cutlass13device_kernelINS_4conv6kernel13ConvUniversalINS1_16ConvProblemShapeILNS1_8OperatorE1ELi2EEENS1_10collective14CollectiveConvINS1_46MainloopSm90TmaGmmaWarpSpecializedImplicitGemmILS5_1ELi11ELi2EN4cute5tupleIJNSA_1CILi2EEENSC_ILi1EEESE_EEENS1_36KernelImplicitTmaWarpSpecializedSm90ELi1EEENSB_IJNSC_ILi256EEENSC_ILi64EEENSB_IJNSC_ILi32EEEEEEEEENS_10bfloat16_tESN_NSA_8TiledMMAINSA_8MMA_AtomIJNSA_4SM904GMMA27MMA_64x64x16_F32BF16BF16_SSILNSR_5MajorE0ELST_1ELNSR_7ScaleInE1ELSU_1EEEEEENSA_6LayoutINSB_IJSE_SE_SE_EEENSB_IJNSC_ILi0EEESZ_SZ_EEEEENSB_IJNSA_10UnderscoreES12_S12_EEEEENS7_6detail26Sm90ImplicitGemmTileTraitsINSA_20SM90_TMA_LOAD_IM2COLENSA_14ComposedLayoutINSA_7SwizzleILi2ELi4ELi3EEENSA_18smem_ptr_flag_bitsILi16EEENSX_INSB_IJNSB_IJNSC_ILi8EEESK_EEENSB_IJSK_SE_EEENSB_IJSE_NSC_ILi11EEEEEEEEENSB_IJNSB_IJSK_SI_EEENSB_IJSE_SZ_EEENSB_IJSZ_NSC_ILi8192EEEEEEEEEEEEEvEENS16_INSA_23SM90_TMA_LOAD_MULTICASTENS18_INS19_ILi3ELi4ELi3EEES1C_NSX_INSB_IJNSB_IJSJ_SE_EEENSB_IJS1D_NSC_ILi4EEEEEES1H_EEENSB_IJS1K_NSB_IJSJ_NSC_ILi512EEEEEENSB_IJSZ_NSC_ILi2048EEEEEEEEEEEEEvEEEENS_8epilogue10collective6detail29Sm90TmaWarpSpecializedAdapterINS27_15DefaultEpilogueISN_NSB_IJNSB_IJlllEEESE_SZ_EEES2C_NS26_6thread17LinearCombinationISN_Li1EffLNS2D_9ScaleType4KindE0ELNS_15FloatRoundStyleE2ESN_EENS_4gemm15EpilogueDefaultEEEEEvvEEEEvNT_6ParamsE)
        .other          _ZN7cutlass13device_kernelINS_4conv6kernel13ConvUniversalINS1_16ConvProblemShapeILNS1_8OperatorE1ELi2EEENS1_10collective14CollectiveConvINS1_46MainloopSm90TmaGmmaWarpSpecializedImplicitGemmILS5_1ELi11ELi2EN4cute5tupleIJNSA_1CILi2EEENSC_ILi1EEESE_EEENS1_36KernelImplicitTmaWarpSpecializedSm90ELi1EEENSB_IJNSC_ILi256EEENSC_ILi64EEENSB_IJNSC_ILi32EEEEEEEEENS_10bfloat16_tESN_NSA_8TiledMMAINSA_8MMA_AtomIJNSA_4SM904GMMA27MMA_64x64x16_F32BF16BF16_SSILNSR_5MajorE0ELST_1ELNSR_7ScaleInE1ELSU_1EEEEEENSA_6LayoutINSB_IJSE_SE_SE_EEENSB_IJNSC_ILi0EEESZ_SZ_EEEEENSB_IJNSA_10UnderscoreES12_S12_EEEEENS7_6detail26Sm90ImplicitGemmTileTraitsINSA_20SM90_TMA_LOAD_IM2COLENSA_14ComposedLayoutINSA_7SwizzleILi2ELi4ELi3EEENSA_18smem_ptr_flag_bitsILi16EEENSX_INSB_IJNSB_IJNSC_ILi8EEESK_EEENSB_IJSK_SE_EEENSB_IJSE_NSC_ILi11EEEEEEEEENSB_IJNSB_IJSK_SI_EEENSB_IJSE_SZ_EEENSB_IJSZ_NSC_ILi8192EEEEEEEEEEEEEvEENS16_INSA_23SM90_TMA_LOAD_MULTICASTENS18_INS19_ILi3ELi4ELi3EEES1C_NSX_INSB_IJNSB_IJSJ_SE_EEENSB_IJS1D_NSC_ILi4EEEEEES1H_EEENSB_IJS1K_NSB_IJSJ_NSC_ILi512EEEEEENSB_IJSZ_NSC_ILi2048EEEEEEEEEEEEEvEEEENS_8epilogue10collective6detail29Sm90TmaWarpSpecializedAdapterINS27_15DefaultEpilogueISN_NSB_IJNSB_IJlllEEESE_SZ_EEES2C_NS26_6thread17LinearCombinationISN_Li1EffLNS2D_9ScaleType4KindE0ELNS_15FloatRoundStyleE2ESN_EENS_4gemm15EpilogueDefaultEEEEEvvEEEEvNT_6ParamsE,@"STO_CUDA_ENTRY STV_DEFAULT"
_ZN7cutlass13device_kernelINS_4conv6kernel13ConvUniversalINS1_16ConvProblemShapeILNS1_8OperatorE1ELi2EEENS1_10collective14CollectiveConvINS1_46MainloopSm90TmaGmmaWarpSpecializedImplicitGemmILS5_1ELi11ELi2EN4cute5tupleIJNSA_1CILi2EEENSC_ILi1EEESE_EEENS1_36KernelImplicitTmaWarpSpecializedSm90ELi1EEENSB_IJNSC_ILi256EEENSC_ILi64EEENSB_IJNSC_ILi32EEEEEEEEENS_10bfloat16_tESN_NSA_8TiledMMAINSA_8MMA_AtomIJNSA_4SM904GMMA27MMA_64x64x16_F32BF16BF16_SSILNSR_5MajorE0ELST_1ELNSR_7ScaleInE1ELSU_1EEEEEENSA_6LayoutINSB_IJSE_SE_SE_EEENSB_IJNSC_ILi0EEESZ_SZ_EEEEENSB_IJNSA_10UnderscoreES12_S12_EEEEENS7_6detail26Sm90ImplicitGemmTileTraitsINSA_20SM90_TMA_LOAD_IM2COLENSA_14ComposedLayoutINSA_7SwizzleILi2ELi4ELi3EEENSA_18smem_ptr_flag_bitsILi16EEENSX_INSB_IJNSB_IJNSC_ILi8EEESK_EEENSB_IJSK_SE_EEENSB_IJSE_NSC_ILi11EEEEEEEEENSB_IJNSB_IJSK_SI_EEENSB_IJSE_SZ_EEENSB_IJSZ_NSC_ILi8192EEEEEEEEEEEEEvEENS16_INSA_23SM90_TMA_LOAD_MULTICASTENS18_INS19_ILi3ELi4ELi3EEES1C_NSX_INSB_IJNSB_IJSJ_SE_EEENSB_IJS1D_NSC_ILi4EEEEEES1H_EEENSB_IJS1K_NSB_IJSJ_NSC_ILi512EEEEEENSB_IJSZ_NSC_ILi2048EEEEEEEEEEEEEvEEEENS_8epilogue10collective6detail29Sm90TmaWarpSpecializedAdapterINS27_15DefaultEpilogueISN_NSB_IJNSB_IJlllEEESE_SZ_EEES2C_NS26_6thread17LinearCombinationISN_Li1EffLNS2D_9ScaleType4KindE0ELNS_15FloatRoundStyleE2ESN_EENS_4gemm15EpilogueDefaultEEEEEvvEEEEvNT_6ParamsE:
[----:B------:R-:W-:Y:S01]  /*0000*/  LDC R1, c[0x0][0x28] ;  /* 0x00000a00ff017b82 */ /* 0x000fe20000000800 */
[----:B------:R-:W0:Y:S01]  /*0010*/  S2R R13, SR_TID.X ;  /* 0x00000000000d7919 */ /* 0x000e220000002100 */
[----:B------:R-:W-:Y:S01]  /*0020*/  ELECT P0, URZ, PT ;  /* 0x00000000003f782f */ /* 0x000fe20003800000 */
[----:B------:R-:W-:Y:S01]  /*0030*/  BSSY B0, `(.L_x_0) ;  /* 0x0000010000007945 */ /* 0x000fe20003800000 */
[----:B------:R-:W1:Y:S01]  /*0040*/  S2R R12, SR_CTAID.X ;  /* 0x00000000000c7919 */ /* 0x000e620000002500 */
[--C-:B0-----:R-:W-:Y:S02]  /*0050*/  SHF.R.U32.HI R2, RZ, 0x5, R13.reuse ;  /* 0x00000005ff027819 */ /* 0x101fe4000001160d */
[----:B------:R-:W-:-:S03]  /*0060*/  SHF.R.U32.HI R0, RZ, 0x7, R13 ;  /* 0x00000007ff007819 */ /* 0x000fc6000001160d */
[----:B------:R-:W0:Y:S04]  /*0070*/  SHFL.IDX PT, R4, R2, RZ, 0x1f ;  /* 0x00001fff02047589 */ /* 0x000e2800000e0000 */
[----:B------:R2:W3:Y:S01]  /*0080*/  SHFL.IDX PT, R10, R0, RZ, 0x1f ;  /* 0x00001fff000a7589 */ /* 0x0004e200000e0000 */
[----:B0-----:R-:W-:-:S13]  /*0090*/  ISETP.NE.OR P0, PT, R4, RZ, !P0 ;  /* 0x000000ff0400720c */ /* 0x001fda0004705670 */
[----:B-123--:R-:W-:Y:S05]  /*00a0*/  @P0 BRA `(.L_x_1) ;  /* 0x0000000000200947 */ /* 0x00efea0003800000 */
[----:B------:R-:W-:Y:S02]  /*00b0*/  ULDC.64 UR4, c[0x0][0x198] ;  /* 0x0000660000047ab9 */ /* 0x000fe40000000a00 */
[----:B------:R-:W-:Y:S02]  /*00c0*/  UIADD3 UR6, UP0, UR4, 0xf0, URZ ;  /* 0x000000f004067890 */ /* 0x000fe4000ff1e03f */
[----:B------:R-:W-:Y:S02]  /*00d0*/  UIADD3 UR4, UP1, UR4, 0x1f0, URZ ;  /* 0x000001f004047890 */ /* 0x000fe4000ff3e03f */
[----:B------:R-:W-:Y:S02]  /*00e0*/  UIADD3.X UR7, URZ, UR5, URZ, UP0, !UPT ;  /* 0x000000053f077290 */ /* 0x000fe400087fe43f */
[----:B------:R-:W-:-:S07]  /*00f0*/  UIADD3.X UR5, URZ, UR5, URZ, UP1, !UPT ;  /* 0x000000053f057290 */ /* 0x000fce0008ffe43f */
[----:B------:R0:W-:Y:S02]  /*0100*/  UTMACCTL.PF [UR6] ;  /* 0x00000000060079b9 */ /* 0x0001e40008040000 */
[----:B------:R0:W-:Y:S02]  /*0110*/  UTMACCTL.PF [UR4] ;  /* 0x00000000040079b9 */ /* 0x0001e40008040000 */
[----:B0-----:R-:W-:Y:S01]  /*0120*/  NOP ;  /* 0x0000000000007918 */ /* 0x001fe20000000000 */
.L_x_1:
[----:B------:R-:W-:Y:S05]  /*0130*/  BSYNC B0 ;  /* 0x0000000000007941 */ /* 0x000fea0003800000 */
.L_x_0:
[----:B------:R-:W0:Y:S01]  /*0140*/  SHFL.IDX PT, R2, R2, RZ, 0x1f ;  /* 0x00001fff02027589 */ /* 0x000e2200000e0000 */
[----:B------:R-:W-:Y:S02]  /*0150*/  SHF.R.S32.HI R0, RZ, 0x1f, R13 ;  /* 0x0000001fff007819 */ /* 0x000fe4000001140d */
[----:B------:R-:W-:Y:S01]  /*0160*/  I2FP.F32.U32 R8, R12 ;  /* 0x0000000c00087245 */ /* 0x000fe20000201000 */
[----:B------:R-:W1:Y:S01]  /*0170*/  S2R R16, SR_CTAID.Y ;  /* 0x0000000000107919 */ /* 0x000e620000002600 */
[----:B------:R-:W-:-:S04]  /*0180*/  LEA.HI R0, R0, R13, RZ, 0x7 ;  /* 0x0000000d00007211 */ /* 0x000fc800078f38ff */
[----:B------:R-:W-:-:S05]  /*0190*/  LOP3.LUT R0, R0, 0xffffff80, RZ, 0xc0, !PT ;  /* 0xffffff8000007812 */ /* 0x000fca00078ec0ff */
[----:B------:R-:W-:-:S05]  /*01a0*/  IMAD.IADD R0, R13, 0x1, -R0 ;  /* 0x000000010d007824 */ /* 0x000fca00078e0a00 */
[----:B------:R-:W-:-:S04]  /*01b0*/  SHF.R.S32.HI R3, RZ, 0x1f, R0 ;  /* 0x0000001fff037819 */ /* 0x000fc80000011400 */
[----:B------:R-:W-:Y:S02]  /*01c0*/  LEA.HI R5, R3, R0, RZ, 0x3 ;  /* 0x0000000003057211 */ /* 0x000fe400078f18ff */
[----:B0-----:R-:W-:Y:S02]  /*01d0*/  ISETP.NE.AND P0, PT, R2, RZ, PT ;  /* 0x000000ff0200720c */ /* 0x001fe40003f05270 */
[--C-:B------:R-:W-:Y:S02]  /*01e0*/  SHF.R.S32.HI R6, RZ, 0x3, R5.reuse ;  /* 0x00000003ff067819 */ /* 0x100fe40000011405 */
[----:B------:R-:W-:Y:S02]  /*01f0*/  SHF.R.S32.HI R5, RZ, 0x1f, R5 ;  /* 0x0000001fff057819 */ /* 0x000fe40000011405 */
[----:B------:R-:W-:-:S07]  /*0200*/  SHF.R.S32.HI R7, RZ, 0x1f, R2 ;  /* 0x0000001fff077819 */ /* 0x000fce0000011402 */
[----:B-1----:R-:W-:Y:S05]  /*0210*/  @P0 BRA `(.L_x_2) ;  /* 0x00000000009c0947 */ /* 0x002fea0003800000 */
[----:B------:R-:W-:Y:S01]  /*0220*/  ELECT P0, URZ, PT ;  /* 0x00000000003f782f */ /* 0x000fe20003800000 */
[----:B------:R-:W-:-:S12]  /*0230*/  BSSY B0, `(.L_x_2) ;  /* 0x0000025000007945 */ /* 0x000fd80003800000 */
[----:B------:R-:W-:Y:S05]  /*0240*/  @!P0 BRA `(.L_x_3) ;  /* 0x00000000008c8947 */ /* 0x000fea0003800000 */
[----:B------:R-:W0:Y:S01]  /*0250*/  S2UR UR8, SR_CgaCtaId ;  /* 0x00000000000879c3 */ /* 0x000e220000008800 */
[----:B------:R-:W-:Y:S01]  /*0260*/  UMOV UR4, 0x400 ;  /* 0x0000040000047882 */ /* 0x000fe20000000000 */
[----:B------:R-:W-:Y:S01]  /*0270*/  UMOV UR5, 0x1 ;  /* 0x0000000100057882 */ /* 0x000fe20000000000 */
[----:B------:R-:W-:Y:S02]  /*0280*/  UMOV UR6, 0x2 ;  /* 0x0000000200067882 */ /* 0x000fe40000000000 */
[----:B------:R-:W-:-:S04]  /*0290*/  UIADD3 UR6, -UR6, 0x100000, URZ ;  /* 0x0010000006067890 */ /* 0x000fc8000fffe13f */
[----:B------:R-:W-:Y:S02]  /*02a0*/  USHF.L.U32 UR7, UR6, 0xb, URZ ;  /* 0x0000000b06077899 */ /* 0x000fe4000800063f */
[----:B------:R-:W-:Y:S02]  /*02b0*/  USHF.L.U32 UR6, UR6, 0x1, URZ ;  /* 0x0000000106067899 */ /* 0x000fe4000800063f */
[----:B0-----:R-:W-:Y:S02]  /*02c0*/  ULEA UR8, UR8, UR4, 0x18 ;  /* 0x0000000408087291 */ /* 0x001fe4000f8ec03f */
[----:B------:R-:W-:-:S04]  /*02d0*/  UIADD3 UR4, -UR5, 0x100000, URZ ;  /* 0x0010000005047890 */ /* 0x000fc8000fffe13f */
[----:B------:R-:W-:Y:S02]  /*02e0*/  USHF.L.U32 UR5, UR4, 0xb, URZ ;  /* 0x0000000b04057899 */ /* 0x000fe4000800063f */
[----:B------:R-:W-:Y:S01]  /*02f0*/  USHF.L.U32 UR4, UR4, 0x1, URZ ;  /* 0x0000000104047899 */ /* 0x000fe2000800063f */
[----:B------:R-:W0:Y:S11]  /*0300*/  FENCE.VIEW.ASYNC.S ;  /* 0x00000000000073c6 */ /* 0x000e360000000000 */
[----:B0-----:R0:W1:Y:S01]  /*0310*/  SYNCS.EXCH.64 URZ, [UR8+0x37000], UR4 ;  /* 0x03700004083f75b2 */ /* 0x0010620008000100 */
[----:B------:R0:W2:Y:S01]  /*0320*/  SYNCS.EXCH.64 URZ, [UR8+0x37058], UR6 ;  /* 0x03705806083f75b2 */ /* 0x0000a20008000100 */
[----:B------:R0:W3:Y:S01]  /*0330*/  SYNCS.EXCH.64 URZ, [UR8+0x37008], UR4 ;  /* 0x03700804083f75b2 */ /* 0x0000e20008000100 */
[----:B------:R0:W4:Y:S01]  /*0340*/  SYNCS.EXCH.64 URZ, [UR8+0x37060], UR6 ;  /* 0x03706006083f75b2 */ /* 0x0001220008000100 */
[----:B------:R0:W0:Y:S01]  /*0350*/  SYNCS.EXCH.64 URZ, [UR8+0x37010], UR4 ;  /* 0x03701004083f75b2 */ /* 0x0000220008000100 */
        /* <DEDUP_REMOVED lines=17> */
[----:B------:R-:W-:Y:S01]  /*0470*/  NOP ;  /* 0x0000000000007918 */ /* 0x000fe20000000000 */
.L_x_3:
[----:B0-----:R-:W-:Y:S05]  /*0480*/  BSYNC B0 ;  /* 0x0000000000007941 */ /* 0x001fea0003800000 */
.L_x_2:
[----:B------:R-:W-:Y:S01]  /*0490*/  ULDC UR4, c[0x0][0x150] ;  /* 0x0000540000047ab9 */ /* 0x000fe20000000800 */
[----:B------:R-:W-:Y:S01]  /*04a0*/  LEA.HI R5, R5, R6, RZ, 0x2 ;  /* 0x0000000605057211 */ /* 0x000fe200078f10ff */
[----:B------:R-:W-:Y:S01]  /*04b0*/  FMUL R8, R8, UR4 ;  /* 0x0000000408087c20 */ /* 0x000fe20008400000 */
[----:B------:R-:W-:Y:S01]  /*04c0*/  LEA.HI R7, R7, R2, RZ, 0x2 ;  /* 0x0000000207077211 */ /* 0x000fe200078f10ff */
[----:B------:R-:W-:Y:S01]  /*04d0*/  ULDC UR4, c[0x0][0x154] ;  /* 0x0000550000047ab9 */ /* 0x000fe20000000800 */
[----:B------:R-:W-:Y:S01]  /*04e0*/  LOP3.LUT R5, R5, 0xfffffffc, RZ, 0xc0, !PT ;  /* 0xfffffffc05057812 */ /* 0x000fe200078ec0ff */
[----:B------:R-:W0:Y:S01]  /*04f0*/  LDC R11, c[0x0][0x140] ;  /* 0x00005000ff0b7b82 */ /* 0x000e220000000800 */
[----:B------:R-:W-:Y:S01]  /*0500*/  LOP3.LUT R7, R7, 0x3ffffffc, RZ, 0xc0, !PT ;  /* 0x3ffffffc07077812 */ /* 0x000fe200078ec0ff */
[----:B------:R-:W5:Y:S01]  /*0510*/  F2I.U32.TRUNC.NTZ R8, R8 ;  /* 0x0000000800087305 */ /* 0x000f62000020f000 */
[----:B------:R-:W-:Y:S01]  /*0520*/  LOP3.LUT P0, RZ, R0, 0x7, RZ, 0xc0, !PT ;  /* 0x0000000700ff7812 */ /* 0x000fe2000780c0ff */
[----:B------:R-:W-:Y:S01]  /*0530*/  IMAD.IADD R5, R6, 0x1, -R5 ;  /* 0x0000000106057824 */ /* 0x000fe200078e0a05 */
[----:B------:R-:W-:Y:S01]  /*0540*/  I2FP.F32.U32 R6, R16 ;  /* 0x0000001000067245 */ /* 0x000fe20000201000 */
[----:B------:R-:W-:Y:S01]  /*0550*/  IMAD.IADD R2, R2, 0x1, -R7 ;  /* 0x0000000102027824 */ /* 0x000fe200078e0a07 */
[----:B------:R-:W-:Y:S01]  /*0560*/  ISETP.NE.AND P3, PT, R10, 0x1, PT ;  /* 0x000000010a00780c */ /* 0x000fe20003f65270 */
[----:B------:R-:W-:Y:S01]  /*0570*/  NOP ;  /* 0x0000000000007918 */ /* 0x000fe20000000000 */
[----:B------:R-:W-:Y:S01]  /*0580*/  NOP ;  /* 0x0000000000007918 */ /* 0x000fe20000000000 */
[----:B------:R-:W-:-:S02]  /*0590*/  IMAD R2, R2, 0x4, R5 ;  /* 0x0000000402027824 */ /* 0x000fc400078e0205 */
[----:B------:R-:W-:Y:S01]  /*05a0*/  FMUL R9, R6, UR4 ;  /* 0x0000000406097c20 */ /* 0x000fe20008400000 */
[----:B------:R-:W-:Y:S02]  /*05b0*/  ULDC UR4, c[0x0][0x144] ;  /* 0x0000510000047ab9 */ /* 0x000fe40000000800 */
[C---:B------:R-:W-:Y:S01]  /*05c0*/  LEA.HI R5, R2.reuse, R2, RZ, 0x1 ;  /* 0x0000000202057211 */ /* 0x040fe200078f08ff */
[----:B-----5:R-:W-:Y:S02]  /*05d0*/  IMAD.MOV R7, RZ, RZ, -R8 ;  /* 0x000000ffff077224 */ /* 0x020fe400078e0a08 */
[----:B------:R-:W5:Y:S01]  /*05e0*/  F2I.U32.TRUNC.NTZ R9, R9 ;  /* 0x0000000900097305 */ /* 0x000f62000020f000 */
[----:B------:R-:W-:Y:S01]  /*05f0*/  LOP3.LUT R5, R5, 0xfffffffe, RZ, 0xc0, !PT ;  /* 0xfffffffe05057812 */ /* 0x000fe200078ec0ff */
[----:B------:R-:W-:Y:S01]  /*0600*/  IMAD R6, R7, UR4, R12 ;  /* 0x0000000407067c24 */ /* 0x000fe2000f8e020c */
[----:B------:R-:W-:Y:S01]  /*0610*/  ULDC UR4, c[0x0][0x148] ;  /* 0x0000520000047ab9 */ /* 0x000fe20000000800 */
[C---:B------:R-:W-:Y:S01]  /*0620*/  IMAD.SHL.U32 R7, R2.reuse, 0x4, RZ ;  /* 0x0000000402077824 */ /* 0x040fe200078e00ff */
[----:B0-----:R-:W-:Y:S01]  /*0630*/  ISETP.EQ.U32.AND P1, PT, R11, 0x1, PT ;  /* 0x000000010b00780c */ /* 0x001fe20003f22070 */
[----:B------:R-:W-:-:S03]  /*0640*/  IMAD.IADD R5, R2, 0x1, -R5 ;  /* 0x0000000102057824 */ /* 0x000fc600078e0a05 */
[----:B------:R-:W-:Y:S02]  /*0650*/  LOP3.LUT R2, R2, 0xc, R7, 0x78, !PT ;  /* 0x0000000c02027812 */ /* 0x000fe400078e7807 */
[----:B------:R-:W-:Y:S02]  /*0660*/  ISETP.NE.AND P4, PT, R5, R6, PT ;  /* 0x000000060500720c */ /* 0x000fe40003f85270 */
[----:B------:R-:W-:Y:S01]  /*0670*/  SHF.R.S32.HI R5, RZ, 0x1f, R4 ;  /* 0x0000001fff057819 */ /* 0x000fe20000011404 */
[----:B-----5:R-:W-:Y:S01]  /*0680*/  IMAD.MOV R7, RZ, RZ, -R9 ;  /* 0x000000ffff077224 */ /* 0x020fe200078e0a09 */
[----:B------:R-:W-:Y:S02]  /*0690*/  ISETP.LT.U32.AND P0, PT, R2, 0x2, !P0 ;  /* 0x000000020200780c */ /* 0x000fe40004701070 */
[----:B------:R-:W-:Y:S01]  /*06a0*/  LEA.HI R5, R5, R4, RZ, 0x2 ;  /* 0x0000000405057211 */ /* 0x000fe200078f10ff */
[----:B------:R-:W-:-:S03]  /*06b0*/  IMAD R9, R7, UR4, R16 ;  /* 0x0000000407097c24 */ /* 0x000fc6000f8e0210 */
[----:B------:R-:W-:-:S03]  /*06c0*/  LOP3.LUT R5, R5, 0xfffffffc, RZ, 0xc0, !PT ;  /* 0xfffffffc05057812 */ /* 0x000fc600078ec0ff */
[----:B------:R-:W-:Y:S02]  /*06d0*/  @P4 LEA.HI R6, R2, R2, RZ, 0x1 ;  /* 0x0000000202064211 */ /* 0x000fe400078f08ff */
[----:B------:R-:W-:Y:S01]  /*06e0*/  IMAD.IADD R7, R4, 0x1, -R5 ;  /* 0x0000000104077824 */ /* 0x000fe200078e0a05 */
[----:B------:R-:W-:Y:S02]  /*06f0*/  SEL R5, RZ, 0x1, !P0 ;  /* 0x00000001ff057807 */ /* 0x000fe40004000000 */
[----:B------:R-:W-:Y:S02]  /*0700*/  @P4 SHF.R.S32.HI R6, RZ, 0x1, R6 ;  /* 0x00000001ff064819 */ /* 0x000fe40000011406 */
[----:B------:R-:W-:Y:S02]  /*0710*/  LOP3.LUT P2, RZ, R10, R7, RZ, 0xfc, !PT ;  /* 0x000000070aff7212 */ /* 0x000fe4000784fcff */
[----:B------:R-:W-:Y:S01]  /*0720*/  @P4 ISETP.NE.AND P5, PT, R6, R9, PT ;  /* 0x000000090600420c */ /* 0x000fe20003fa5270 */
[----:B------:R-:W-:Y:S01]  /*0730*/  IMAD.MOV.U32 R6, RZ, RZ, 0x1 ;  /* 0x00000001ff067424 */ /* 0x000fe200078e00ff */
[----:B------:R-:W-:-:S02]  /*0740*/  SEL R4, RZ, 0x1, P2 ;  /* 0x00000001ff047807 */ /* 0x000fc40001000000 */
[----:B------:R-:W-:Y:S02]  /*0750*/  @P4 SEL R6, RZ, 0x1, P5 ;  /* 0x00000001ff064807 */ /* 0x000fe40002800000 */
[----:B------:R-:W-:Y:S02]  /*0760*/  SEL R4, R4, 0x2, P3 ;  /* 0x0000000204047807 */ /* 0x000fe40001800000 */
[----:B------:R-:W-:Y:S01]  /*0770*/  LOP3.LUT R6, R6, R5, RZ, 0xc0, !PT ;  /* 0x0000000506067212 */ /* 0x000fe200078ec0ff */
[----:B------:R-:W-:Y:S06]  /*0780*/  @!P1 BRA `(.L_x_4) ;  /* 0x0000000000089947 */ /* 0x000fec0003800000 */
[----:B-1234-:R-:W-:Y:S01]  /*0790*/  UCGABAR_ARV ;  /* 0x00000000000079c7 */ /* 0x01efe20008000000 */
[----:B------:R-:W-:Y:S05]  /*07a0*/  BRA `(.L_x_5) ;  /* 0x0000000000047947 */ /* 0x000fea0003800000 */
.L_x_4:
[----:B-1234-:R-:W-:Y:S01]  /*07b0*/  NOP ;  /* 0x0000000000007918 */ /* 0x01efe20000000000 */
.L_x_5:
[----:B------:R-:W-:Y:S01]  /*07c0*/  ULDC.64 UR4, c[0x0][0x598] ;  /* 0x0001660000047ab9 */ /* 0x000fe20000000a00 */
[----:B------:R-:W-:Y:S01]  /*07d0*/  ULDC.64 UR12, c[0x0][0x208] ;  /* 0x00008200000c7ab9 */ /* 0x000fe20000000a00 */
[----:B------:R-:W-:-:S04]  /*07e0*/  ISETP.NE.U32.AND P0, PT, RZ, UR4, PT ;  /* 0x00000004ff007c0c */ /* 0x000fc8000bf05070 */
[----:B------:R-:W-:-:S13]  /*07f0*/  ISETP.NE.AND.EX P0, PT, RZ, UR5, PT, P0 ;  /* 0x00000005ff007c0c */ /* 0x000fda000bf05300 */
[----:B------:R-:W-:Y:S05]  /*0800*/  @!P0 BRA `(.L_x_6) ;  /* 0x00000000001c8947 */ /* 0x000fea0003800000 */
[----:B------:R-:W0:Y:S02]  /*0810*/  LDC.64 R8, c[0x0][0x598] ;  /* 0x00016600ff087b82 */ /* 0x000e240000000a00 */
[----:B0-----:R-:W2:Y:S02]  /*0820*/  LDG.E.64 R8, desc[UR12][R8.64] ;  /* 0x0000000c08087981 */ /* 0x001ea4000c1e1b00 */
[----:B--2---:R-:W-:-:S04]  /*0830*/  ISETP.NE.U32.AND P0, PT, R8, RZ, PT ;  /* 0x000000ff0800720c */ /* 0x004fc80003f05070 */
[----:B------:R-:W-:-:S13]  /*0840*/  ISETP.NE.AND.EX P0, PT, R9, RZ, PT, P0 ;  /* 0x000000ff0900720c */ /* 0x000fda0003f05300 */
[----:B------:R-:W-:Y:S05]  /*0850*/  @!P0 BRA `(.L_x_6) ;  /* 0x0000000000088947 */ /* 0x000fea0003800000 */
[----:B------:R0:W5:Y:S01]  /*0860*/  LD.E R11, desc[UR12][R8.64] ;  /* 0x0000000c080b7980 */ /* 0x000162000c101900 */
[----:B------:R-:W-:Y:S05]  /*0870*/  BRA `(.L_x_7) ;  /* 0x0000000000207947 */ /* 0x000fea0003800000 */
.L_x_6:
[----:B------:R-:W-:Y:S02]  /*0880*/  ULDC.64 UR4, c[0x0][0x588] ;  /* 0x0001620000047ab9 */ /* 0x000fe40000000a00 */
[----:B------:R-:W-:-:S04]  /*0890*/  ISETP.NE.U32.AND P0, PT, RZ, UR4, PT ;  /* 0x00000004ff007c0c */ /* 0x000fc8000bf05070 */
[----:B------:R-:W-:-:S13]  /*08a0*/  ISETP.NE.AND.EX P0, PT, RZ, UR5, PT, P0 ;  /* 0x00000005ff007c0c */ /* 0x000fda000bf05300 */
[----:B------:R-:W-:Y:S05]  /*08b0*/  @!P0 BRA `(.L_x_8) ;  /* 0x00000000000c8947 */ /* 0x000fea0003800000 */
[----:B------:R-:W0:Y:S02]  /*08c0*/  LDC.64 R8, c[0x0][0x588] ;  /* 0x00016200ff087b82 */ /* 0x000e240000000a00 */
[----:B0-----:R1:W5:Y:S01]  /*08d0*/  LDG.E R11, desc[UR12][R8.64] ;  /* 0x0000000c080b7981 */ /* 0x001362000c1e1900 */
[----:B------:R-:W-:Y:S05]  /*08e0*/  BRA `(.L_x_7) ;  /* 0x0000000000047947 */ /* 0x000fea0003800000 */
.L_x_8:
[----:B------:R-:W2:Y:S02]  /*08f0*/  LDC R11, c[0x0][0x580] ;  /* 0x00016000ff0b7b82 */ /* 0x000ea40000000800 */
.L_x_7:
[----:B------:R-:W-:Y:S02]  /*0900*/  ULDC.64 UR4, c[0x0][0x5a0] ;  /* 0x0001680000047ab9 */ /* 0x000fe40000000a00 */
[----:B------:R-:W-:-:S04]  /*0910*/  ISETP.NE.U32.AND P0, PT, RZ, UR4, PT ;  /* 0x00000004ff007c0c */ /* 0x000fc8000bf05070 */
[----:B------:R-:W-:-:S13]  /*0920*/  ISETP.NE.AND.EX P0, PT, RZ, UR5, PT, P0 ;  /* 0x00000005ff007c0c */ /* 0x000fda000bf05300 */
[----:B------:R-:W-:Y:S05]  /*0930*/  @!P0 BRA `(.L_x_9) ;  /* 0x00000000001c8947 */ /* 0x000fea0003800000 */
[----:B01----:R-:W0:Y:S02]  /*0940*/  LDC.64 R8, c[0x0][0x5a0] ;  /* 0x00016800ff087b82 */ /* 0x003e240000000a00 */
[----:B0-----:R-:W3:Y:S02]  /*0950*/  LDG.E.64 R8, desc[UR12][R8.64] ;  /* 0x0000000c08087981 */ /* 0x001ee4000c1e1b00 */
[----:B---3--:R-:W-:-:S04]  /*0960*/  ISETP.NE.U32.AND P0, PT, R8, RZ, PT ;  /* 0x000000ff0800720c */ /* 0x008fc80003f05070 */
[----:B------:R-:W-:-:S13]  /*0970*/  ISETP.NE.AND.EX P0, PT, R9, RZ, PT, P0 ;  /* 0x000000ff0900720c */ /* 0x000fda0003f05300 */
[----:B------:R-:W-:Y:S05]  /*0980*/  @!P0 BRA `(.L_x_9) ;  /* 0x0000000000088947 */ /* 0x000fea0003800000 */
[----:B------:R0:W5:Y:S01]  /*0990*/  LD.E R14, desc[UR12][R8.64] ;  /* 0x0000000c080e7980 */ /* 0x000162000c101900 */
[----:B------:R-:W-:Y:S05]  /*09a0*/  BRA `(.L_x_10) ;  /* 0x0000000000207947 */ /* 0x000fea0003800000 */
.L_x_9:
[----:B------:R-:W-:Y:S02]  /*09b0*/  ULDC.64 UR4, c[0x0][0x590] ;  /* 0x0001640000047ab9 */ /* 0x000fe40000000a00 */
[----:B------:R-:W-:-:S04]  /*09c0*/  ISETP.NE.U32.AND P0, PT, RZ, UR4, PT ;  /* 0x00000004ff007c0c */ /* 0x000fc8000bf05070 */
[----:B------:R-:W-:-:S13]  /*09d0*/  ISETP.NE.AND.EX P0, PT, RZ, UR5, PT, P0 ;  /* 0x00000005ff007c0c */ /* 0x000fda000bf05300 */
[----:B------:R-:W-:Y:S05]  /*09e0*/  @!P0 BRA `(.L_x_11) ;  /* 0x00000000000c8947 */ /* 0x000fea0003800000 */
[----:B------:R-:W3:Y:S02]  /*09f0*/  LDC.64 R14, c[0x0][0x590] ;  /* 0x00016400ff0e7b82 */ /* 0x000ee40000000a00 */
[----:B---3--:R3:W5:Y:S01]  /*0a00*/  LDG.E R14, desc[UR12][R14.64] ;  /* 0x0000000c0e0e7981 */ /* 0x008762000c1e1900 */
[----:B------:R-:W-:Y:S05]  /*0a10*/  BRA `(.L_x_10) ;  /* 0x0000000000047947 */ /* 0x000fea0003800000 */
.L_x_11:
[----:B------:R-:W4:Y:S02]  /*0a20*/  LDC R14, c[0x0][0x584] ;  /* 0x00016100ff0e7b82 */ /* 0x000f240000000800 */
.L_x_10:
[----:B------:R-:W1:Y:S08]  /*0a30*/  LDC R5, c[0x0][0x3c4] ;  /* 0x0000f100ff057b82 */ /* 0x000e700000000800 */
[----:B------:R-:W2:Y:S01]  /*0a40*/  LDC.64 R18, c[0x0][0x3c8] ;  /* 0x0000f200ff127b82 */ /* 0x000ea20000000a00 */
[----:B-1----:R-:W-:-:S05]  /*0a50*/  VIADD R5, R5, 0x1f ;  /* 0x0000001f05057836 */ /* 0x002fca0000000000 */
[----:B0-----:R-:W-:-:S04]  /*0a60*/  SHF.R.S32.HI R8, RZ, 0x1f, R5 ;  /* 0x0000001fff087819 */ /* 0x001fc80000011405 */
[----:B------:R-:W-:-:S04]  /*0a70*/  LEA.HI R8, R8, R5, RZ, 0x5 ;  /* 0x0000000508087211 */ /* 0x000fc800078f28ff */
[----:B------:R-:W-:-:S05]  /*0a80*/  SHF.R.S32.HI R9, RZ, 0x5, R8 ;  /* 0x00000005ff097819 */ /* 0x000fca0000011408 */
[----:B--2---:R-:W-:-:S04]  /*0a90*/  IMAD R8, R9, R18, RZ ;  /* 0x0000001209087224 */ /* 0x004fc800078e02ff */
[----:B------:R-:W-:Y:S01]  /*0aa0*/  IMAD R5, R8, R19, RZ ;  /* 0x0000001308057224 */ /* 0x000fe200078e02ff */
[----:B------:R-:W-:Y:S06]  /*0ab0*/  @!P1 BRA `(.L_x_12) ;  /* 0x00000000000c9947 */ /* 0x000fec0003800000 */
[----:B------:R-:W-:Y:S01]  /*0ac0*/  UCGABAR_WAIT ;  /* 0x0000000000007dc7 */ /* 0x000fe20008000000 */
[----:B------:R-:W-:Y:S01]  /*0ad0*/  CCTL.IVALL ;  /* 0x00000000ff00798f */ /* 0x000fe20002000000 */
[----:B------:R-:W-:Y:S05]  /*0ae0*/  BRA `(.L_x_13) ;  /* 0x0000000000047947 */ /* 0x000fea0003800000 */
.L_x_12:
[----:B------:R-:W-:Y:S06]  /*0af0*/  BAR.SYNC.DEFER_BLOCKING 0x0 ;  /* 0x0000000000007b1d */ /* 0x000fec0000010000 */
.L_x_13:
[----:B------:R-:W-:-:S13]  /*0b00*/  ISETP.NE.AND P0, PT, R10, RZ, PT ;  /* 0x000000ff0a00720c */ /* 0x000fda0003f05270 */
[----:B------:R-:W-:Y:S05]  /*0b10*/  @!P0 BRA `(.L_x_14) ;  /* 0x000000b000bc8947 */ /* 0x000fea0003800000 */
[----:B------:R-:W-:-:S13]  /*0b20*/  ISETP.NE.AND P0, PT, R10, 0x1, PT ;  /* 0x000000010a00780c */ /* 0x000fda0003f05270 */
[----:B------:R-:W-:Y:S05]  /*0b30*/  @P0 EXIT ;  /* 0x000000000000094d */ /* 0x000fea0003800000 */
[----:B------:R-:W-:Y:S01]  /*0b40*/  ISETP.GE.AND P0, PT, R5, 0x1, PT ;  /* 0x000000010500780c */ /* 0x000fe20003f06270 */
[----:B------:R-:W-:Y:S01]  /*0b50*/  UMOV UR4, URZ ;  /* 0x0000003f00047c82 */ /* 0x000fe20008000000 */
[----:B------:R-:W-:Y:S02]  /*0b60*/  CS2R R54, SRZ ;  /* 0x0000000000367805 */ /* 0x000fe4000001ff00 */
[----:B------:R-:W-:Y:S02]  /*0b70*/  CS2R R120, SRZ ;  /* 0x0000000000787805 */ /* 0x000fe4000001ff00 */
[----:B------:R-:W-:Y:S02]  /*0b80*/  CS2R R122, SRZ ;  /* 0x00000000007a7805 */ /* 0x000fe4000001ff00 */
[----:B------:R-:W-:Y:S02]  /*0b90*/  CS2R R124, SRZ ;  /* 0x00000000007c7805 */ /* 0x000fe4000001ff00 */
[----:B------:R-:W-:-:S02]  /*0ba0*/  CS2R R126, SRZ ;  /* 0x00000000007e7805 */ /* 0x000fc4000001ff00 */
[----:B------:R-:W-:Y:S02]  /*0bb0*/  CS2R R128, SRZ ;  /* 0x0000000000807805 */ /* 0x000fe4000001ff00 */
        /* <DEDUP_REMOVED lines=57> */
[----:B------:R-:W-:Y:S01]  /*0f50*/  CS2R R52, SRZ ;  /* 0x0000000000347805 */ /* 0x000fe2000001ff00 */
[----:B------:R-:W-:Y:S06]  /*0f60*/  @!P0 BRA `(.L_x_15) ;  /* 0x0000000000dc8947 */ /* 0x000fec0003800000 */
[----:B------:R-:W-:-:S04]  /*0f70*/  LOP3.LUT R7, R4, 0x1, RZ, 0xfc, !PT ;  /* 0x0000000104077812 */ /* 0x000fc800078efcff */
[----:B------:R-:W-:-:S13]  /*0f80*/  ISETP.NE.AND P1, PT, R7, 0x3, PT ;  /* 0x000000030700780c */ /* 0x000fda0003f25270 */
[----:B------:R-:W-:Y:S05]  /*0f90*/  @!P1 BRA `(.L_x_16) ;  /* 0x0000000000049947 */ /* 0x000fea0003800000 */
[----:B------:R-:W-:Y:S01]  /*0fa0*/  BPT.TRAP 0x1 ;  /* 0x000000040000795c */ /* 0x000fe20000300000 */
.L_x_16:
[----:B------:R-:W0:Y:S01]  /*0fb0*/  S2UR UR5, SR_CgaCtaId ;  /* 0x00000000000579c3 */ /* 0x000e220000008800 */
[----:B------:R-:W-:Y:S01]  /*0fc0*/  SHF.L.U32 R7, RZ, 0x1f, RZ ;  /* 0x0000001fff077819 */ /* 0x000fe200000006ff */
[----:B------:R-:W-:Y:S02]  /*0fd0*/  UMOV UR4, 0x400 ;  /* 0x0000040000047882 */ /* 0x000fe40000000000 */
[----:B0-----:R-:W-:-:S12]  /*0fe0*/  ULEA UR5, UR5, UR4, 0x18 ;  /* 0x0000000405057291 */ /* 0x001fd8000f8ec03f */
.L_x_17:
[----:B0-----:R-:W-:-:S04]  /*0ff0*/  IMAD.U32 R8, RZ, RZ, UR5 ;  /* 0x00000005ff087e24 */ /* 0x001fc8000f8e00ff */
[----:B------:R0:W1:Y:S03]  /*1000*/  SYNCS.PHASECHK.TRANS64.TRYWAIT P1, [R8+URZ+0x37000], R7 ;  /* 0x03700007080075a7 */ /* 0x000066000802017f */
[----:B-1----:R-:W-:Y:S05]  /*1010*/  @!P1 NANOSLEEP.SYNCS 0x989680 ;  /* 0x009896800000995d */ /* 0x002fea0003900000 */
[----:B------:R-:W1:Y:S02]  /*1020*/  @!P1 SYNCS.PHASECHK.TRANS64 P1, [R8+URZ+0x37000], R7 ;  /* 0x03700007080095a7 */ /* 0x000e64000802007f */
[----:B-1----:R-:W-:Y:S05]  /*1030*/  @!P1 BRA `(.L_x_17) ;  /* 0xfffffffc00ec9947 */ /* 0x002fea000383ffff */
[----:B------:R-:W-:Y:S01]  /*1040*/  USHF.R.U32.HI UR4, URZ, 0x4, UR5 ;  /* 0x000000043f047899 */ /* 0x000fe20008011605 */
[----:B------:R-:W-:Y:S01]  /*1050*/  WARPGROUP.ARRIVE ;  /* 0x00000000000079c5 */ /* 0x000fe20000000000 */
[----:B------:R-:W-:Y:S02]  /*1060*/  UIADD3 UR5, UR5, 0x2c000, URZ ;  /* 0x0002c00005057890 */ /* 0x000fe4000fffe03f */
[----:B------:R-:W-:Y:S02]  /*1070*/  ULOP3.LUT UR4, UR4, 0x3fff, URZ, 0xc0, !UPT ;  /* 0x00003fff04047892 */ /* 0x000fe4000f8ec03f */
[----:B------:R-:W-:Y:S02]  /*1080*/  USHF.R.U32.HI UR5, URZ, 0x4, UR5 ;  /* 0x000000043f057899 */ /* 0x000fe40008011605 */
[----:B------:R-:W-:Y:S02]  /*1090*/  ULOP3.LUT UR14, UR4, 0x10000, URZ, 0xfc, !UPT ;  /* 0x00010000040e7892 */ /* 0x000fe4000f8efc3f */
[----:B------:R-:W-:-:S02]  /*10a0*/  ULOP3.LUT UR8, UR5, 0x3fff, URZ, 0xc0, !UPT ;  /* 0x00003fff05087892 */ /* 0x000fc4000f8ec03f */
[----:B------:R-:W-:Y:S02]  /*10b0*/  UIADD3 UR9, UR14, 0x100, URZ ;  /* 0x000001000e097890 */ /* 0x000fe4000fffe03f */
[----:B------:R-:W-:Y:S01]  /*10c0*/  UIADD3 UR10, UR14, 0x200, URZ ;  /* 0x000002000e0a7890 */ /* 0x000fe2000fffe03f */
[----:B------:R-:W-:Y:S02]  /*10d0*/  UMOV UR7, 0x40000040 ;  /* 0x4000004000077882 */ /* 0x000fe40000000000 */
[----:B------:R-:W-:Y:S01]  /*10e0*/  UMOV UR6, UR8 ;  /* 0x0000000800067c82 */ /* 0x000fe20008000000 */
[----:B------:R-:W-:Y:S01]  /*10f0*/  UMOV UR4, UR14 ;  /* 0x0000000e00047c82 */ /* 0x000fe20008000000 */
[----:B------:R-:W-:Y:S01]  /*1100*/  UMOV UR5, 0x80000020 ;  /* 0x8000002000057882 */ /* 0x000fe20000000000 */
[----:B------:R-:W-:Y:S01]  /*1110*/  UIADD3 UR11, UR14, 0x300, URZ ;  /* 0x000003000e0b7890 */ /* 0x000fe2000fffe03f */
[----:B------:R-:W-:Y:S01]  /*1120*/  HGMMA.64x64x16.F32.BF16 R120, gdesc[UR4].tnspB, RZ, !UPT ;  /* 0x40e00000047879f0 */ /* 0x000fe2000c7018ff */
        /* <DEDUP_REMOVED lines=9> */
[----:B------:R-:W-:-:S02]  /*11c0*/  UMOV UR5, 0x80000020 ;  /* 0x8000002000057882 */ /* 0x000fc40000000000 */
[----:B------:R-:W-:Y:S01]  /*11d0*/  HGMMA.64x64x16.F32.BF16 R24, gdesc[UR4].tnspB, RZ, !UPT ;  /* 0x40e00000041879f0 */ /* 0x000fe2000c7018ff */
[----:B------:R-:W-:Y:S02]  /*11e0*/  UIADD3 UR4, UR14, 0x2, URZ ;  /* 0x000000020e047890 */ /* 0x000fe4000fffe03f */
[----:B------:R-:W-:Y:S02]  /*11f0*/  UIADD3 UR6, UR8, 0x80, URZ ;  /* 0x0000008008067890 */ /* 0x000fe4000fffe03f */
[----:B------:R-:W-:Y:S01]  /*1200*/  UIADD3 UR8, UR14, 0x102, URZ ;  /* 0x000001020e087890 */ /* 0x000fe2000fffe03f */
[----:B------:R-:W-:Y:S01]  /*1210*/  UMOV UR5, 0x80000020 ;  /* 0x8000002000057882 */ /* 0x000fe20000000000 */
[----:B------:R-:W-:-:S05]  /*1220*/  UMOV UR7, 0x40000040 ;  /* 0x4000004000077882 */ /* 0x000fca0000000000 */
[----:B------:R-:W-:Y:S01]  /*1230*/  HGMMA.64x64x16.F32.BF16 R120, gdesc[UR4].tnspB, R120 ;  /* 0x40e00000047879f0 */ /* 0x000fe20008701878 */
[----:B------:R-:W-:Y:S01]  /*1240*/  UMOV UR4, UR8 ;  /* 0x0000000800047c82 */ /* 0x000fe20008000000 */
[----:B------:R-:W-:Y:S02]  /*1250*/  UMOV UR5, 0x80000020 ;  /* 0x8000002000057882 */ /* 0x000fe40000000000 */
[----:B------:R-:W-:Y:S01]  /*1260*/  HGMMA.64x64x16.F32.BF16 R88, gdesc[UR4].tnspB, R88 ;  /* 0x40e00000045879f0 */ /* 0x000fe20008701858 */
[----:B------:R-:W-:Y:S01]  /*1270*/  UMOV UR4, UR9 ;  /* 0x0000000900047c82 */ /* 0x000fe20008000000 */
[----:B------:R-:W-:Y:S02]  /*1280*/  UMOV UR5, 0x80000020 ;  /* 0x8000002000057882 */ /* 0x000fe40000000000 */
[----:B------:R-:W-:Y:S01]  /*1290*/  HGMMA.64x64x16.F32.BF16 R56, gdesc[UR4].tnspB, R56 ;  /* 0x40e00000043879f0 */ /* 0x000fe20008701838 */
[----:B------:R-:W-:Y:S01]  /*12a0*/  UMOV UR4, UR10 ;  /* 0x0000000a00047c82 */ /* 0x000fe20008000000 */
[----:B------:R-:W-:-:S02]  /*12b0*/  UMOV UR5, 0x80000020 ;  /* 0x8000002000057882 */ /* 0x000fc40000000000 */
[----:B------:R-:W-:Y:S01]  /*12c0*/  HGMMA.64x64x16.F32.BF16 R24, gdesc[UR4].tnspB, R24, gsb0 ;  /* 0x40e00000041879f0 */ /* 0x000fe20008001818 */
[----:B------:R-:W-:-:S05]  /*12d0*/  UMOV UR4, 0x1 ;  /* 0x0000000100047882 */ /* 0x000fca0000000000 */
.L_x_15:
[----:B0-----:R-:W-:-:S05]  /*12e0*/  VIMNMX R8, R5, 0x1, PT ;  /* 0x0000000105087848 */ /* 0x001fca0003fe0100 */
[----:B------:R-:W-:-:S05]  /*12f0*/  IMAD.IADD R8, R5, 0x1, -R8 ;  /* 0x0000000105087824 */ /* 0x000fca00078e0a08 */
[----:B------:R-:W-:-:S13]  /*1300*/  ISETP.GE.AND P1, PT, R8, 0x1, PT ;  /* 0x000000010800780c */ /* 0x000fda0003f26270 */
[----:B------:R-:W-:Y:S05]  /*1310*/  @!P1 BRA `(.L_x_18) ;  /* 0x0000000400509947 */ /* 0x000fea0003800000 */
[----:B------:R-:W0:Y:S01]  /*1320*/  S2UR UR6, SR_CgaCtaId ;  /* 0x00000000000679c3 */ /* 0x000e220000008800 */
[----:B------:R-:W-:Y:S01]  /*1330*/  UMOV UR5, 0x400 ;  /* 0x0000040000057882 */ /* 0x000fe20000000000 */
[----:B------:R-:W-:Y:S01]  /*1340*/  LOP3.LUT R13, R4, 0x1, RZ, 0xfc, !PT ;  /* 0x00000001040d7812 */ /* 0x000fe200078efcff */
[----:B------:R-:W-:Y:S01]  /*1350*/  IMAD.MOV.U32 R12, RZ, RZ, RZ ;  /* 0x000000ffff0c7224 */ /* 0x000fe200078e00ff */
[----:B------:R-:W-:Y:S01]  /*1360*/  UISETP.NE.U32.AND UP0, UPT, UR4, URZ, UPT ;  /* 0x0000003f0400728c */ /* 0x000fe2000bf05070 */
[----:B------:R-:W-:Y:S02]  /*1370*/  IMAD.MOV.U32 R5, RZ, RZ, R8 ;  /* 0x000000ffff057224 */ /* 0x000fe400078e0008 */
[----:B------:R-:W-:Y:S01]  /*1380*/  IMAD.MOV.U32 R7, RZ, RZ, RZ ;  /* 0x000000ffff077224 */ /* 0x000fe200078e00ff */
[----:B0-----:R-:W-:-:S04]  /*1390*/  ULEA UR16, UR6, UR5, 0x18 ;  /* 0x0000000506107291 */ /* 0x001fc8000f8ec03f */
[----:B------:R-:W-:Y:S02]  /*13a0*/  UIADD3 UR5, UR16, 0x2c000, URZ ;  /* 0x0002c00010057890 */ /* 0x000fe4000fffe03f */
[----:B------:R-:W-:Y:S02]  /*13b0*/  USHF.R.U32.HI UR6, URZ, 0x4, UR16 ;  /* 0x000000043f067899 */ /* 0x000fe40008011610 */
[----:B------:R-:W-:Y:S02]  /*13c0*/  USHF.R.U32.HI UR5, URZ, 0x4, UR5 ;  /* 0x000000043f057899 */ /* 0x000fe40008011605 */
[----:B------:R-:W-:Y:S02]  /*13d0*/  ULOP3.LUT UR6, UR6, 0x3fff, URZ, 0xc0, !UPT ;  /* 0x00003fff06067892 */ /* 0x000fe4000f8ec03f */
[----:B------:R-:W-:Y:S02]  /*13e0*/  ULOP3.LUT UR17, UR5, 0x3fff, URZ, 0xc0, !UPT ;  /* 0x00003fff05117892 */ /* 0x000fe4000f8ec03f */
[----:B------:R-:W-:-:S12]  /*13f0*/  ULOP3.LUT UR18, UR6, 0x10000, URZ, 0xfc, !UPT ;  /* 0x0001000006127892 */ /* 0x000fd8000f8efc3f */
.L_x_23:
[----:B------:R-:W-:-:S13]  /*1400*/  ISETP.NE.AND P2, PT, R13, 0x3, PT ;  /* 0x000000030d00780c */ /* 0x000fda0003f45270 */
[----:B------:R-:W-:Y:S05]  /*1410*/  @!P2 BRA `(.L_x_19) ;  /* 0x000000000004a947 */ /* 0x000fea0003800000 */
[----:B------:R-:W-:Y:S01]  /*1420*/  BPT.TRAP 0x1 ;  /* 0x000000040000795c */ /* 0x000fe20000300000 */
.L_x_19:
[----:B------:R-:W-:Y:S01]  /*1430*/  SHF.L.U32 R9, R12, 0x1f, RZ ;  /* 0x0000001f0c097819 */ /* 0x000fe200000006ff */
[----:B------:R-:W-:-:S12]  /*1440*/  ULEA UR5, UR4, UR16, 0x3 ;  /* 0x0000001004057291 */ /* 0x000fd8000f8e183f */
.L_x_20:
[----:B0-----:R-:W-:-:S04]  /*1450*/  IMAD.U32 R10, RZ, RZ, UR5 ;  /* 0x00000005ff0a7e24 */ /* 0x001fc8000f8e00ff */
[----:B------:R0:W1:Y:S03]  /*1460*/  SYNCS.PHASECHK.TRANS64.TRYWAIT P1, [R10+URZ+0x37000], R9 ;  /* 0x037000090a0075a7 */ /* 0x000066000802017f */
[----:B-1----:R-:W-:Y:S05]  /*1470*/  @!P1 NANOSLEEP.SYNCS 0x989680 ;  /* 0x009896800000995d */ /* 0x002fea0003900000 */
[----:B------:R-:W1:Y:S02]  /*1480*/  @!P1 SYNCS.PHASECHK.TRANS64 P1, [R10+URZ+0x37000], R9 ;  /* 0x037000090a0095a7 */ /* 0x000e64000802007f */
[----:B-1----:R-:W-:Y:S05]  /*1490*/  @!P1 BRA `(.L_x_20) ;  /* 0xfffffffc00ec9947 */ /* 0x002fea000383ffff */
[----:B------:R-:W-:Y:S01]  /*14a0*/  ULEA UR5, UR4, UR18, 0xa ;  /* 0x0000001204057291 */ /* 0x000fe2000f8e503f */
[----:B------:R-:W-:Y:S01]  /*14b0*/  WARPGROUP.ARRIVE ;  /* 0x00000000000079c5 */ /* 0x000fe20000000000 */
[----:B------:R-:W-:Y:S02]  /*14c0*/  ULEA UR6, UR4, UR17, 0x8 ;  /* 0x0000001104067291 */ /* 0x000fe4000f8e403f */
[----:B------:R-:W-:Y:S02]  /*14d0*/  UIADD3 UR7, UR5, 0x100, URZ ;  /* 0x0000010005077890 */ /* 0x000fe4000fffe03f */
[----:B------:R-:W-:Y:S02]  /*14e0*/  UIADD3 UR14, UR5, 0x200, URZ ;  /* 0x00000200050e7890 */ /* 0x000fe4000fffe03f */
[----:B------:R-:W-:Y:S01]  /*14f0*/  UMOV UR8, UR5 ;  /* 0x0000000500087c82 */ /* 0x000fe20008000000 */
[----:B------:R-:W-:Y:S01]  /*1500*/  UMOV UR9, 0x80000020 ;  /* 0x8000002000097882 */ /* 0x000fe20000000000 */
[----:B------:R-:W-:Y:S01]  /*1510*/  UMOV UR10, UR6 ;  /* 0x00000006000a7c82 */ /* 0x000fe20008000000 */
[----:B------:R-:W-:Y:S01]  /*1520*/  UMOV UR11, 0x40000040 ;  /* 0x40000040000b7882 */ /* 0x000fe20000000000 */
[----:B------:R-:W-:Y:S01]  /*1530*/  UIADD3 UR15, UR5, 0x300, URZ ;  /* 0x00000300050f7890 */ /* 0x000fe2000fffe03f */
[----:B------:R-:W-:Y:S01]  /*1540*/  HGMMA.64x64x16.F32.BF16 R120, gdesc[UR8].tnspB, R120, UP0 ;  /* 0x40e00000087879f0 */ /* 0x000fe2000bf01878 */
[----:B------:R-:W-:Y:S01]  /*1550*/  UMOV UR8, UR7 ;  /* 0x0000000700087c82 */ /* 0x000fe20008000000 */
[----:B------:R-:W-:Y:S01]  /*1560*/  UMOV UR9, 0x80000020 ;  /* 0x8000002000097882 */ /* 0x000fe20000000000 */
[----:B------:R-:W-:Y:S01]  /*1570*/  UIADD3 UR7, UR5, 0x202, URZ ;  /* 0x0000020205077890 */ /* 0x000fe2000fffe03f */
[----:B------:R-:W-:Y:S01]  /*1580*/  HGMMA.64x64x16.F32.BF16 R88, gdesc[UR8].tnspB, R88, UP0 ;  /* 0x40e00000085879f0 */ /* 0x000fe2000bf01858 */
[----:B------:R-:W-:Y:S01]  /*1590*/  UMOV UR8, UR14 ;  /* 0x0000000e00087c82 */ /* 0x000fe20008000000 */
[----:B------:R-:W-:-:S02]  /*15a0*/  UMOV UR9, 0x80000020 ;  /* 0x8000002000097882 */ /* 0x000fc40000000000 */
[----:B------:R-:W-:Y:S01]  /*15b0*/  HGMMA.64x64x16.F32.BF16 R56, gdesc[UR8].tnspB, R56, UP0 ;  /* 0x40e00000083879f0 */ /* 0x000fe2000bf01838 */
[----:B------:R-:W-:Y:S01]  /*15c0*/  UMOV UR8, UR15 ;  /* 0x0000000f00087c82 */ /* 0x000fe20008000000 */
[----:B------:R-:W-:Y:S02]  /*15d0*/  UMOV UR9, 0x80000020 ;  /* 0x8000002000097882 */ /* 0x000fe40000000000 */
[----:B------:R-:W-:Y:S01]  /*15e0*/  HGMMA.64x64x16.F32.BF16 R24, gdesc[UR8].tnspB, R24, UP0 ;  /* 0x40e00000081879f0 */ /* 0x000fe2000bf01818 */
[----:B------:R-:W-:Y:S02]  /*15f0*/  UIADD3 UR8, UR5, 0x2, URZ ;  /* 0x0000000205087890 */ /* 0x000fe4000fffe03f */
[----:B------:R-:W-:Y:S02]  /*1600*/  UIADD3 UR10, UR6, 0x80, URZ ;  /* 0x00000080060a7890 */ /* 0x000fe4000fffe03f */
[----:B------:R-:W-:Y:S01]  /*1610*/  UIADD3 UR6, UR5, 0x102, URZ ;  /* 0x0000010205067890 */ /* 0x000fe2000fffe03f */
[----:B------:R-:W-:Y:S01]  /*1620*/  UMOV UR9, 0x80000020 ;  /* 0x8000002000097882 */ /* 0x000fe20000000000 */
[----:B------:R-:W-:Y:S01]  /*1630*/  UMOV UR11, 0x40000040 ;  /* 0x40000040000b7882 */ /* 0x000fe20000000000 */
[----:B------:R-:W-:-:S04]  /*1640*/  UIADD3 UR5, UR5, 0x302, URZ ;  /* 0x0000030205057890 */ /* 0x000fc8000fffe03f */
        /* <DEDUP_REMOVED lines=9> */
[----:B------:R-:W-:Y:S03]  /*16e0*/  HGMMA.64x64x16.F32.BF16 R24, gdesc[UR8].tnspB, R24, gsb0 ;  /* 0x40e00000081879f0 */ /* 0x000fe60008001818 */
[----:B------:R-:W-:Y:S02]  /*16f0*/  WARPGROUP.DEPBAR.LE gsb0, 0x1 ;  /* 0x00008000000079c5 */ /* 0x000fe40000010100 */
[----:B------:R-:W-:Y:S05]  /*1700*/  @!P2 BRA `(.L_x_21) ;  /* 0x000000000004a947 */ /* 0x000fea0003800000 */
[----:B------:R-:W-:Y:S01]  /*1710*/  BPT.TRAP 0x1 ;  /* 0x000000040000795c */ /* 0x000fe20000300000 */
.L_x_21:
[----:B------:R-:W-:-:S13]  /*1720*/  ISETP.NE.AND P1, PT, R6, RZ, PT ;  /* 0x000000ff0600720c */ /* 0x000fda0003f25270 */
[----:B0-----:R-:W-:-:S05]  /*1730*/  @P1 LEA R9, R7, UR16, 0x3 ;  /* 0x0000001007091c11 */ /* 0x001fca000f8e18ff */
[----:B------:R-:W-:-:S05]  /*1740*/  @P1 VIADD R9, R9, 0x37058 ;  /* 0x0003705809091836 */ /* 0x000fca0000000000 */
[----:B------:R-:W-:-:S04]  /*1750*/  @P1 PRMT R9, R2, 0x654, R9 ;  /* 0x0000065402091816 */ /* 0x000fc80000000009 */
[----:B------:R0:W-:Y:S01]  /*1760*/  @P1 SYNCS.ARRIVE.TRANS64.RED.A1T0 RZ, [R9+URZ], RZ ;  /* 0x000000ff09ff19a7 */ /* 0x0001e2000810043f */
[----:B------:R-:W-:-:S13]  /*1770*/  ISETP.GT.U32.AND P1, PT, R4, 0x1, PT ;  /* 0x000000010400780c */ /* 0x000fda0003f24070 */
[----:B0-----:R-:W-:Y:S05]  /*1780*/  @P1 BRA `(.L_x_22) ;  /* 0x0000000000041947 */ /* 0x001fea0003800000 */
[----:B------:R-:W-:Y:S01]  /*1790*/  BPT.TRAP 0x1 ;  /* 0x000000040000795c */ /* 0x000fe20000300000 */
.L_x_22:
[----:B------:R-:W-:Y:S01]  /*17a0*/  UIADD3 UR4, UR4, 0x1, URZ ;  /* 0x0000000104047890 */ /* 0x000fe2000fffe03f */
[----:B------:R-:W-:Y:S01]  /*17b0*/  ISETP.GT.AND P2, PT, R5, 0x1, PT ;  /* 0x000000010500780c */ /* 0x000fe20003f44270 */
[----:B------:R-:W-:Y:S02]  /*17c0*/  VIADD R7, R7, 0x1 ;  /* 0x0000000107077836 */ /* 0x000fe40000000000 */
[----:B------:R-:W-:Y:S01]  /*17d0*/  UISETP.NE.AND UP0, UPT, UR4, 0xb, UPT ;  /* 0x0000000b0400788c */ /* 0x000fe2000bf05270 */
[----:B------:R-:W-:Y:S02]  /*17e0*/  VIADD R5, R5, 0xffffffff ;  /* 0xffffffff05057836 */ /* 0x000fe40000000000 */
[C---:B------:R-:W-:Y:S01]  /*17f0*/  ISETP.NE.AND P1, PT, R7.reuse, 0xb, PT ;  /* 0x0000000b0700780c */ /* 0x040fe20003f25270 */
[----:B------:R-:W-:Y:S02]  /*1800*/  USEL UR5, URZ, 0x1, UP0 ;  /* 0x000000013f057887 */ /* 0x000fe40008000000 */
[----:B------:R-:W-:Y:S01]  /*1810*/  USEL UR4, UR4, URZ, UP0 ;  /* 0x0000003f04047287 */ /* 0x000fe20008000000 */
[----:B------:R-:W-:Y:S01]  /*1820*/  SEL R7, R7, RZ, P1 ;  /* 0x000000ff07077207 */ /* 0x000fe20000800000 */
[----:B------:R-:W-:-:S02]  /*1830*/  UPLOP3.LUT UP0, UPT, UPT, UPT, UPT, 0x80, 0x0 ;  /* 0x000000000000789c */ /* 0x000fc40003f0f070 */
[----:B------:R-:W-:Y:S01]  /*1840*/  LOP3.LUT R12, R12, UR5, RZ, 0x3c, !PT ;  /* 0x000000050c0c7c12 */ /* 0x000fe2000f8e3cff */
[----:B------:R-:W-:Y:S08]  /*1850*/  @P2 BRA `(.L_x_23) ;  /* 0xfffffff800e82947 */ /* 0x000ff0000383ffff */
.L_x_18:
[----:B------:R-:W-:Y:S02]  /*1860*/  WARPGROUP.DEPBAR.LE gsb0, 0x0 ;  /* 0x00008000000079c5 */ /* 0x000fe40000010000 */
[----:B------:R-:W-:Y:S05]  /*1870*/  @!P0 BRA `(.L_x_24) ;  /* 0x0000000000548947 */ /* 0x000fea0003800000 */
[----:B------:R-:W-:-:S04]  /*1880*/  LOP3.LUT R5, R4, 0x1, RZ, 0xfc, !PT ;  /* 0x0000000104057812 */ /* 0x000fc800078efcff */
[----:B------:R-:W-:-:S13]  /*1890*/  ISETP.NE.AND P0, PT, R5, 0x3, PT ;  /* 0x000000030500780c */ /* 0x000fda0003f05270 */
[----:B------:R-:W-:Y:S05]  /*18a0*/  @!P0 BRA `(.L_x_25) ;  /* 0x0000000000048947 */ /* 0x000fea0003800000 */
[----:B------:R-:W-:Y:S01]  /*18b0*/  BPT.TRAP 0x1 ;  /* 0x000000040000795c */ /* 0x000fe20000300000 */
.L_x_25:
[----:B------:R-:W-:Y:S01]  /*18c0*/  ISETP.NE.AND P0, PT, R6, RZ, PT ;  /* 0x000000ff0600720c */ /* 0x000fe20003f05270 */
[----:B------:R-:W-:Y:S01]  /*18d0*/  BSSY B0, `(.L_x_26) ;  /* 0x000000d000007945 */ /* 0x000fe20003800000 */
[----:B------:R-:W-:-:S11]  /*18e0*/  ISETP.GT.U32.AND P1, PT, R4, 0x1, PT ;  /* 0x000000010400780c */ /* 0x000fd60003f24070 */
[----:B------:R-:W-:Y:S05]  /*18f0*/  @!P0 BRA `(.L_x_27) ;  /* 0x0000000000288947 */ /* 0x000fea0003800000 */
[----:B------:R-:W0:Y:S01]  /*1900*/  S2R R7, SR_CgaCtaId ;  /* 0x0000000000077919 */ /* 0x000e220000008800 */
[----:B------:R-:W-:Y:S01]  /*1910*/  IMAD.WIDE.U32 R4, R8, -0x45d1745d, RZ ;  /* 0xba2e8ba308047825 */ /* 0x000fe200078e00ff */
[----:B------:R-:W-:-:S04]  /*1920*/  MOV R4, 0x400 ;  /* 0x0000040000047802 */ /* 0x000fc80000000f00 */
[----:B------:R-:W-:-:S05]  /*1930*/  SHF.R.U32.HI R5, RZ, 0x3, R5 ;  /* 0x00000003ff057819 */ /* 0x000fca0000011605 */
[----:B------:R-:W-:Y:S01]  /*1940*/  IMAD R8, R5, -0xb, R8 ;  /* 0xfffffff505087824 */ /* 0x000fe200078e0208 */
[----:B0-----:R-:W-:-:S05]  /*1950*/  LEA R7, R7, R4, 0x18 ;  /* 0x0000000407077211 */ /* 0x001fca00078ec0ff */
[----:B------:R-:W-:-:S04]  /*1960*/  IMAD R8, R8, 0x8, R7 ;  /* 0x0000000808087824 */ /* 0x000fc800078e0207 */
[----:B------:R-:W-:-:S05]  /*1970*/  VIADD R5, R8, 0x37058 ;  /* 0x0003705808057836 */ /* 0x000fca0000000000 */
[----:B------:R-:W-:-:S04]  /*1980*/  PRMT R5, R2, 0x654, R5 ;  /* 0x0000065402057816 */ /* 0x000fc80000000005 */
[----:B------:R0:W-:Y:S03]  /*1990*/  SYNCS.ARRIVE.TRANS64.RED.A1T0 RZ, [R5+URZ], RZ ;  /* 0x000000ff05ff79a7 */ /* 0x0001e6000810043f */
.L_x_27:
[----:B------:R-:W-:Y:S05]  /*19a0*/  BSYNC B0 ;  /* 0x0000000000007941 */ /* 0x000fea0003800000 */
.L_x_26:
[----:B------:R-:W-:Y:S05]  /*19b0*/  @P1 BRA `(.L_x_24) ;  /* 0x0000000000041947 */ /* 0x000fea0003800000 */
[----:B------:R-:W-:Y:S01]  /*19c0*/  BPT.TRAP 0x1 ;  /* 0x000000040000795c */ /* 0x000fe20000300000 */
.L_x_24:
[----:B------:R-:W1:Y:S01]  /*19d0*/  S2R R4, SR_CTAID.Y ;  /* 0x0000000000047919 */ /* 0x000e620000002600 */
[----:B------:R-:W-:Y:S01]  /*19e0*/  ULDC.64 UR4, c[0x0][0x280] ;  /* 0x0000a00000047ab9 */ /* 0x000fe20000000a00 */
[----:B------:R-:W-:Y:S01]  /*19f0*/  LEA.HI R2, R3, R0, RZ, 0x2 ;  /* 0x0000000003027211 */ /* 0x000fe200078f10ff */
[----:B------:R-:W2:Y:S03]  /*1a00*/  S2R R9, SR_CTAID.X ;  /* 0x0000000000097919 */ /* 0x000ea60000002500 */
[--C-:B------:R-:W-:Y:S02]  /*1a10*/  SHF.R.S32.HI R6, RZ, 0x2, R2.reuse ;  /* 0x00000002ff067819 */ /* 0x100fe40000011402 */
[----:B0-----:R-:W-:-:S04]  /*1a20*/  SHF.R.S32.HI R5, RZ, 0x1f, R2 ;  /* 0x0000001fff057819 */ /* 0x001fc80000011402 */
[----:B------:R-:W-:-:S04]  /*1a30*/  LEA.HI R5, R5, R6, RZ, 0x3 ;  /* 0x0000000605057211 */ /* 0x000fc800078f18ff */
[----:B------:R-:W-:Y:S01]  /*1a40*/  LOP3.LUT R7, R5, 0xfffffff8, RZ, 0xc0, !PT ;  /* 0xfffffff805077812 */ /* 0x000fe200078ec0ff */
[----:B-1----:R-:W-:Y:S02]  /*1a50*/  IMAD.SHL.U32 R4, R4, 0x40, RZ ;  /* 0x0000004004047824 */ /* 0x002fe400078e00ff */
[----:B--2---:R-:W-:-:S03]  /*1a60*/  IMAD.SHL.U32 R10, R9, 0x100, RZ ;  /* 0x00000100090a7824 */ /* 0x004fc600078e00ff */
[----:B------:R-:W-:-:S04]  /*1a70*/  ISETP.GE.AND P0, PT, R4, UR5, PT ;  /* 0x0000000504007c0c */ /* 0x000fc8000bf06270 */
[----:B------:R-:W-:-:S13]  /*1a80*/  ISETP.GE.OR P0, PT, R10, UR4, P0 ;  /* 0x000000040a007c0c */ /* 0x000fda0008706670 */
[----:B------:R-:W-:Y:S05]  /*1a90*/  @P0 EXIT ;  /* 0x000000000000094d */ /* 0x000fea0003800000 */
[----:B------:R-:W0:Y:S01]  /*1aa0*/  LDC.64 R12, c[0x0][0x5d0] ;  /* 0x00017400ff0c7b82 */ /* 0x000e220000000a00 */
[----:B------:R-:W-:Y:S01]  /*1ab0*/  LOP3.LUT R5, R2, 0x7ffffffc, RZ, 0xc0, !PT ;  /* 0x7ffffffc02057812 */ /* 0x000fe200078ec0ff */
[----:B------:R-:W-:Y:S01]  /*1ac0*/  IMAD.IADD R2, R6, 0x1, -R7 ;  /* 0x0000000106027824 */ /* 0x000fe200078e0a07 */
[----:B------:R-:W-:Y:S02]  /*1ad0*/  LEA.HI R6, R3, R0, RZ, 0x5 ;  /* 0x0000000003067211 */ /* 0x000fe400078f28ff */
[----:B----45:R-:W-:Y:S01]  /*1ae0*/  FSETP.NEU.AND P1, PT, R14, RZ, PT ;  /* 0x000000ff0e00720b */ /* 0x030fe20003f2d000 */
[----:B------:R-:W-:Y:S01]  /*1af0*/  IMAD.IADD R5, R0, 0x1, -R5 ;  /* 0x0000000100057824 */ /* 0x000fe200078e0a05 */
[----:B------:R-:W-:Y:S02]  /*1b00*/  SHF.R.S32.HI R3, RZ, 0x1f, R2 ;  /* 0x0000001fff037819 */ /* 0x000fe40000011402 */
[----:B---3--:R-:W-:Y:S01]  /*1b10*/  SHF.R.S32.HI R15, RZ, 0x5, R6 ;  /* 0x00000005ff0f7819 */ /* 0x008fe20000011406 */
[----:B------:R-:W-:-:S02]  /*1b20*/  IMAD.SHL.U32 R5, R5, 0x2, RZ ;  /* 0x0000000205057824 */ /* 0x000fc400078e00ff */
[----:B------:R-:W-:-:S03]  /*1b30*/  IMAD.WIDE R8, R9, 0x100, R2 ;  /* 0x0000010009087825 */ /* 0x000fc600078e0202 */
[----:B------:R-:W-:Y:S01]  /*1b40*/  SHF.R.S32.HI R7, RZ, 0x1f, R5 ;  /* 0x0000001fff077819 */ /* 0x000fe20000011405 */
[C---:B------:R-:W-:Y:S01]  /*1b50*/  IMAD R3, R15.reuse, -0x10, -R10 ;  /* 0xfffffff00f037824 */ /* 0x040fe200078e0a0a */
[C---:B------:R-:W-:Y:S01]  /*1b60*/  IADD3 R6, P0, R4.reuse, R5, RZ ;  /* 0x0000000504067210 */ /* 0x040fe20007f1e0ff */
[----:B------:R-:W-:Y:S01]  /*1b70*/  IMAD.WIDE R8, R15, 0x10, R8 ;  /* 0x000000100f087825 */ /* 0x000fe200078e0208 */
[----:B------:R-:W-:Y:S02]  /*1b80*/  IADD3 R10, -R5, UR5, -R4 ;  /* 0x00000005050a7c10 */ /* 0x000fe4000fffe904 */
[----:B------:R-:W-:Y:S02]  /*1b90*/  LEA.HI.X.SX32 R7, R4, R7, 0x1, P0 ;  /* 0x0000000704077211 */ /* 0x000fe400000f0eff */
[----:B------:R-:W-:Y:S01]  /*1ba0*/  IADD3 R0, R3, UR4, -R2 ;  /* 0x0000000403007c10 */ /* 0x000fe2000fffe802 */
[-C--:B0-----:R-:W-:Y:S01]  /*1bb0*/  IMAD R2, R9, R12.reuse, RZ ;  /* 0x0000000c09027224 */ /* 0x081fe200078e02ff */
[----:B------:R-:W-:Y:S01]  /*1bc0*/  ISETP.GT.AND P3, PT, R10, RZ, PT ;  /* 0x000000ff0a00720c */ /* 0x000fe20003f64270 */
[----:B------:R-:W-:Y:S01]  /*1bd0*/  IMAD.WIDE.U32 R18, R8, R12, R6 ;  /* 0x0000000c08127225 */ /* 0x000fe200078e0006 */
[----:B------:R-:W-:-:S02]  /*1be0*/  SHF.L.U64.HI R15, R12, 0x3, R13 ;  /* 0x000000030c0f7819 */ /* 0x000fc4000001020d */
[----:B------:R-:W-:Y:S01]  /*1bf0*/  P2R R3, PR, RZ, 0x8 ;  /* 0x00000008ff037803 */ /* 0x000fe20000000000 */
[----:B------:R-:W-:Y:S01]  /*1c00*/  IMAD R21, R8, R13, R2 ;  /* 0x0000000d08157224 */ /* 0x000fe200078e0202 */
[----:B------:R-:W-:Y:S01]  /*1c10*/  ISETP.GT.AND P0, PT, R0, RZ, P3 ;  /* 0x000000ff0000720c */ /* 0x000fe20001f04270 */
[----:B------:R-:W-:Y:S02]  /*1c20*/  IMAD.SHL.U32 R16, R12, 0x8, RZ ;  /* 0x000000080c107824 */ /* 0x000fe400078e00ff */
[----:B------:R-:W-:Y:S01]  /*1c30*/  IMAD.IADD R21, R19, 0x1, R21 ;  /* 0x0000000113157824 */ /* 0x000fe200078e0215 */
[----:B------:R-:W-:Y:S09]  /*1c40*/  @!P1 BRA `(.L_x_28) ;  /* 0x0000006c00cc9947 */ /* 0x000ff20003800000 */
[----:B------:R-:W-:Y:S01]  /*1c50*/  ULDC.64 UR4, c[0x0][0x5b0] ;  /* 0x00016c0000047ab9 */ /* 0x000fe20000000a00 */
[----:B------:R-:W-:Y:S01]  /*1c60*/  ULDC.64 UR8, c[0x0][0x5a8] ;  /* 0x00016a0000087ab9 */ /* 0x000fe20000000a00 */
[----:B------:R-:W-:Y:S01]  /*1c70*/  IMAD R17, R9, UR4, RZ ;  /* 0x0000000409117c24 */ /* 0x000fe2000f8e02ff */
[----:B------:R-:W-:Y:S01]  /*1c80*/  ULDC.64 UR6, c[0x0][0x5c8] ;  /* 0x0001720000067ab9 */ /* 0x000fe20000000a00 */
[----:B------:R-:W-:-:S04]  /*1c90*/  IMAD.WIDE.U32 R2, R8, UR4, R6 ;  /* 0x0000000408027c25 */ /* 0x000fc8000f8e0006 */
[----:B------:R-:W-:Y:S01]  /*1ca0*/  IMAD R17, R8, UR5, R17 ;  /* 0x0000000508117c24 */ /* 0x000fe2000f8e0211 */
[----:B------:R-:W-:-:S03]  /*1cb0*/  LEA R4, P1, R2, UR8, 0x1 ;  /* 0x0000000802047c11 */ /* 0x000fc6000f8208ff */
[----:B------:R-:W-:-:S05]  /*1cc0*/  IMAD.IADD R3, R3, 0x1, R17 ;  /* 0x0000000103037824 */ /* 0x000fca00078e0211 */
[----:B------:R-:W-:-:S05]  /*1cd0*/  LEA.HI.X R5, R2, UR9, R3, 0x1, P1 ;  /* 0x0000000902057c11 */ /* 0x000fca00088f0c03 */
[----:B------:R-:W2:Y:S01]  /*1ce0*/  @P0 LDG.E.LTC128B.U16 R19, desc[UR12][R4.64] ;  /* 0x0000000c04130981 */ /* 0x000ea2000c1e1520 */
[----:B------:R-:W-:Y:S01]  /*1cf0*/  ISETP.GT.AND P6, PT, R10, 0x1, PT ;  /* 0x000000010a00780c */ /* 0x000fe20003fc4270 */
[----:B------:R-:W-:Y:S01]  /*1d00*/  BSSY B0, `(.L_x_29) ;  /* 0x000000e000007945 */ /* 0x000fe20003800000 */
[----:B------:R-:W-:Y:S02]  /*1d10*/  LEA R2, P2, R18, UR6, 0x1 ;  /* 0x0000000612027c11 */ /* 0x000fe4000f8408ff */
[----:B------:R-:W-:Y:S01]  /*1d20*/  ISETP.GT.AND P1, PT, R0, RZ, P6 ;  /* 0x000000ff0000720c */ /* 0x000fe20003724270 */
[----:B--2---:R-:W-:-:S04]  /*1d30*/  IMAD.U32 R3, R19, 0x10000, RZ ;  /* 0x0001000013037824 */ /* 0x004fc800078e00ff */
[----:B------:R-:W-:-:S04]  /*1d40*/  FMUL R3, R3, R14 ;  /* 0x0000000e03037220 */ /* 0x000fc80000400000 */
[----:B------:R-:W-:-:S05]  /*1d50*/  FFMA R3, R120, R11, R3 ;  /* 0x0000000b78037223 */ /* 0x000fca0000000003 */
[----:B------:R-:W-:Y:S02]  /*1d60*/  F2FP.BF16.F32.PACK_AB R20, RZ, R3 ;  /* 0x00000003ff14723e */ /* 0x000fe400000010ff */
[----:B------:R-:W-:Y:S02]  /*1d70*/  P2R R3, PR, RZ, 0x40 ;  /* 0x00000040ff037803 */ /* 0x000fe40000000000 */
[----:B------:R-:W-:Y:S02]  /*1d80*/  LEA.HI.X R3, R18, UR7, R21, 0x1, P2 ;  /* 0x0000000712037c11 */ /* 0x000fe400090f0c15 */
[----:B------:R-:W-:Y:S02]  /*1d90*/  PRMT R18, R20, 0x7610, R18 ;  /* 0x0000761014127816 */ /* 0x000fe40000000012 */
[----:B------:R-:W-:-:S03]  /*1da0*/  PRMT R20, R19, 0x7610, R20 ;  /* 0x0000761013147816 */ /* 0x000fc60000000014 */
[----:B------:R0:W-:Y:S01]  /*1db0*/  @P0 STG.E.U16 desc[UR12][R2.64], R18 ;  /* 0x0000001202000986 */ /* 0x0001e2000c10150c */
[----:B------:R-:W-:Y:S05]  /*1dc0*/  @!P1 BRA `(.L_x_30) ;  /* 0x0000000000049947 */ /* 0x000fea0003800000 */
[----:B------:R1:W5:Y:S02]  /*1dd0*/  LDG.E.LTC128B.U16 R20, desc[UR12][R4.64+0x2] ;  /* 0x0000020c04147981 */ /* 0x000364000c1e1520 */
.L_x_30:
[----:B------:R-:W-:Y:S05]  /*1de0*/  BSYNC B0 ;  /* 0x0000000000007941 */ /* 0x000fea0003800000 */
.L_x_29:
[----:B------:R-:W-:Y:S01]  /*1df0*/  USHF.L.U32 UR6, UR4, 0x3, URZ ;  /* 0x0000000304067899 */ /* 0x000fe2000800063f */
[----:B-----5:R-:W-:Y:S01]  /*1e00*/  IMAD.U32 R9, R20, 0x10000, RZ ;  /* 0x0001000014097824 */ /* 0x020fe200078e00ff */
[----:B------:R-:W-:Y:S01]  /*1e10*/  USHF.L.U64.HI UR7, UR4, 0x3, UR5 ;  /* 0x0000000304077899 */ /* 0x000fe20008010205 */
[----:B------:R-:W-:Y:S02]  /*1e20*/  ISETP.GT.AND P0, PT, R0, 0x8, P3 ;  /* 0x000000080000780c */ /* 0x000fe40001f04270 */
[----:B------:R-:W-:Y:S01]  /*1e30*/  FMUL R22, R9, R14 ;  /* 0x0000000e09167220 */ /* 0x000fe20000400000 */
[----:B0-----:R-:W-:Y:S02]  /*1e40*/  IMAD.U32 R18, RZ, RZ, UR6 ;  /* 0x00000006ff127e24 */ /* 0x001fe4000f8e00ff */
[----:B------:R-:W-:Y:S02]  /*1e50*/  IMAD.U32 R19, RZ, RZ, UR7 ;  /* 0x00000007ff137e24 */ /* 0x000fe4000f8e00ff */
[----:B------:R-:W-:Y:S01]  /*1e60*/  FFMA R22, R121, R11, R22 ;  /* 0x0000000b79167223 */ /* 0x000fe20000000016 */
[----:B------:R-:W-:-:S04]  /*1e70*/  IMAD.WIDE.U32 R8, R8, UR4, R18 ;  /* 0x0000000408087c25 */ /* 0x000fc8000f8e0012 */
[----:B------:R-:W-:Y:S02]  /*1e80*/  F2FP.BF16.F32.PACK_AB R22, RZ, R22 ;  /* 0x00000016ff16723e */ /* 0x000fe400000010ff */
[----:B------:R-:W-:-:S03]  /*1e90*/  IADD3 R6, P2, R6, R8, RZ ;  /* 0x0000000806067210 */ /* 0x000fc60007f5e0ff */
[----:B------:R0:W-:Y:S01]  /*1ea0*/  @P1 STG.E.U16 desc[UR12][R2.64+0x2], R22 ;  /* 0x0000021602001986 */ /* 0x0001e2000c10150c */
[----:B------:R-:W-:Y:S02]  /*1eb0*/  IADD3.X R7, R7, R17, R9, P2, !PT ;  /* 0x0000001107077210 */ /* 0x000fe400017fe409 */
[----:B------:R-:W-:-:S04]  /*1ec0*/  LEA R8, P2, R6, UR8, 0x1 ;  /* 0x0000000806087c11 */ /* 0x000fc8000f8408ff */
[----:B------:R-:W-:-:S05]  /*1ed0*/  LEA.HI.X R9, R6, UR9, R7, 0x1, P2 ;  /* 0x0000000906097c11 */ /* 0x000fca00090f0c07 */
[----:B------:R-:W2:Y:S01]  /*1ee0*/  @P0 LDG.E.LTC128B.U16 R20, desc[UR12][R8.64] ;  /* 0x0000000c08140981 */ /* 0x000ea2000c1e1520 */
[C---:B------:R-:W-:Y:S01]  /*1ef0*/  SHF.L.U64.HI R15, R16.reuse, 0x1, R15 ;  /* 0x00000001100f7819 */ /* 0x040fe2000001020f */
[----:B------:R-:W-:Y:S01]  /*1f00*/  BSSY B0, `(.L_x_31) ;  /* 0x000000b000007945 */ /* 0x000fe20003800000 */
[----:B------:R-:W-:Y:S02]  /*1f10*/  LEA R6, P2, R16, R2, 0x1 ;  /* 0x0000000210067211 */ /* 0x000fe400078408ff */
[----:B------:R-:W-:Y:S01]  /*1f20*/  ISETP.GT.AND P1, PT, R0, 0x8, P6 ;  /* 0x000000080000780c */ /* 0x000fe20003724270 */
[----:B--2---:R-:W-:-:S04]  /*1f30*/  IMAD.U32 R7, R20, 0x10000, RZ ;  /* 0x0001000014077824 */ /* 0x004fc800078e00ff */
[----:B------:R-:W-:-:S04]  /*1f40*/  FMUL R7, R7, R14 ;  /* 0x0000000e07077220 */ /* 0x000fc80000400000 */
[----:B------:R-:W-:-:S05]  /*1f50*/  FFMA R7, R122, R11, R7 ;  /* 0x0000000b7a077223 */ /* 0x000fca0000000007 */
[----:B------:R-:W-:Y:S01]  /*1f60*/  F2FP.BF16.F32.PACK_AB R16, RZ, R7 ;  /* 0x00000007ff10723e */ /* 0x000fe200000010ff */
[----:B------:R-:W-:-:S05]  /*1f70*/  IMAD.X R7, R15, 0x1, R3, P2 ;  /* 0x000000010f077824 */ /* 0x000fca00010e0603 */
[----:B------:R0:W-:Y:S01]  /*1f80*/  @P0 STG.E.U16 desc[UR12][R6.64], R16 ;  /* 0x0000001006000986 */ /* 0x0001e2000c10150c */
[----:B------:R-:W-:Y:S05]  /*1f90*/  @!P1 BRA `(.L_x_32) ;  /* 0x0000000000049947 */ /* 0x000fea0003800000 */
[----:B------:R2:W5:Y:S02]  /*1fa0*/  LDG.E.LTC128B.U16 R20, desc[UR12][R8.64+0x2] ;  /* 0x0000020c08147981 */ /* 0x000564000c1e1520 */
.L_x_32:
[----:B------:R-:W-:Y:S05]  /*1fb0*/  BSYNC B0 ;  /* 0x0000000000007941 */ /* 0x000fea0003800000 */
.L_x_31:
[----:B-----5:R-:W-:Y:S01]  /*1fc0*/  IMAD.U32 R15, R20, 0x10000, RZ ;  /* 0x00010000140f7824 */ /* 0x020fe200078e00ff */
[----:B------:R-:W-:Y:S01]  /*1fd0*/  ISETP.GT.AND P3, PT, R10, 0x8, PT ;  /* 0x000000080a00780c */ /* 0x000fe20003f64270 */
[----:B------:R-:W-:Y:S02]  /*1fe0*/  BSSY B0, `(.L_x_33) ;  /* 0x0000009000007945 */ /* 0x000fe40003800000 */
[----:B0-----:R-:W-:Y:S01]  /*1ff0*/  FMUL R16, R15, R14 ;  /* 0x0000000e0f107220 */ /* 0x001fe20000400000 */
[----:B------:R-:W-:Y:S02]  /*2000*/  ISETP.GT.AND P0, PT, R0, RZ, P3 ;  /* 0x000000ff0000720c */ /* 0x000fe40001f04270 */
[----:B------:R-:W-:Y:S01]  /*2010*/  P2R R15, PR, RZ, 0x8 ;  /* 0x00000008ff0f7803 */ /* 0x000fe20000000000 */
[----:B------:R-:W-:-:S05]  /*2020*/  FFMA R16, R123, R11, R16 ;  /* 0x0000000b7b107223 */ /* 0x000fca0000000010 */
[----:B------:R-:W-:-:S05]  /*2030*/  F2FP.BF16.F32.PACK_AB R16, RZ, R16 ;  /* 0x00000010ff10723e */ /* 0x000fca00000010ff */
[----:B------:R0:W-:Y:S01]  /*2040*/  @P1 STG.E.U16 desc[UR12][R6.64+0x2], R16 ;  /* 0x0000021006001986 */ /* 0x0001e2000c10150c */
[----:B------:R-:W-:Y:S05]  /*2050*/  @!P0 BRA `(.L_x_34) ;  /* 0x0000000000048947 */ /* 0x000fea0003800000 */
[----:B------:R3:W5:Y:S02]  /*2060*/  LDG.E.LTC128B.U16 R20, desc[UR12][R4.64+0x10] ;  /* 0x0000100c04147981 */ /* 0x000764000c1e1520 */
.L_x_34:
[----:B------:R-:W-:Y:S05]  /*2070*/  BSYNC B0 ;  /* 0x0000000000007941 */ /* 0x000fea0003800000 */
.L_x_33:
[----:B-----5:R-:W-:Y:S01]  /*2080*/  IMAD.U32 R15, R20, 0x10000, RZ ;  /* 0x00010000140f7824 */ /* 0x020fe200078e00ff */
[----:B------:R-:W-:Y:S01]  /*2090*/  ISETP.GT.AND P2, PT, R10, 0x9, PT ;  /* 0x000000090a00780c */ /* 0x000fe20003f44270 */
[----:B------:R-:W-:Y:S02]  /*20a0*/  BSSY B0, `(.L_x_35) ;  /* 0x0000009000007945 */ /* 0x000fe40003800000 */
[----:B------:R-:W-:Y:S01]  /*20b0*/  FMUL R15, R15, R14 ;  /* 0x0000000e0f0f7220 */ /* 0x000fe20000400000 */
[----:B------:R-:W-:Y:S02]  /*20c0*/  ISETP.GT.AND P1, PT, R0, RZ, P2 ;  /* 0x000000ff0000720c */ /* 0x000fe40001724270 */
[----:B0-----:R-:W-:Y:S01]  /*20d0*/  P2R R16, PR, RZ, 0x4 ;  /* 0x00000004ff107803 */ /* 0x001fe20000000000 */
[----:B------:R-:W-:-:S05]  /*20e0*/  FFMA R15, R124, R11, R15 ;  /* 0x0000000b7c0f7223 */ /* 0x000fca000000000f */
[----:B------:R-:W-:-:S05]  /*20f0*/  F2FP.BF16.F32.PACK_AB R15, RZ, R15 ;  /* 0x0000000fff0f723e */ /* 0x000fca00000010ff */
[----:B------:R0:W-:Y:S01]  /*2100*/  @P0 STG.E.U16 desc[UR12][R2.64+0x10], R15 ;  /* 0x0000100f02000986 */ /* 0x0001e2000c10150c */
[----:B------:R-:W-:Y:S05]  /*2110*/  @!P1 BRA `(.L_x_36) ;  /* 0x0000000000049947 */ /* 0x000fea0003800000 */
[----:B------:R4:W5:Y:S02]  /*2120*/  LDG.E.LTC128B.U16 R20, desc[UR12][R4.64+0x12] ;  /* 0x0000120c04147981 */ /* 0x000964000c1e1520 */
.L_x_36:
[----:B------:R-:W-:Y:S05]  /*2130*/  BSYNC B0 ;  /* 0x0000000000007941 */ /* 0x000fea0003800000 */
.L_x_35:
[----:B0----5:R-:W-:Y:S01]  /*2140*/  IMAD.U32 R15, R20, 0x10000, RZ ;  /* 0x00010000140f7824 */ /* 0x021fe200078e00ff */
[----:B------:R-:W-:Y:S01]  /*2150*/  ISETP.GT.AND P0, PT, R0, 0x8, P3 ;  /* 0x000000080000780c */ /* 0x000fe20001f04270 */
[----:B------:R-:W-:Y:S02]  /*2160*/  BSSY B0, `(.L_x_37) ;  /* 0x0000007000007945 */ /* 0x000fe40003800000 */
[----:B------:R-:W-:-:S04]  /*2170*/  FMUL R16, R15, R14 ;  /* 0x0000000e0f107220 */ /* 0x000fc80000400000 */
[----:B------:R-:W-:-:S05]  /*2180*/  FFMA R16, R125, R11, R16 ;  /* 0x0000000b7d107223 */ /* 0x000fca0000000010 */
[----:B------:R-:W-:-:S05]  /*2190*/  F2FP.BF16.F32.PACK_AB R16, RZ, R16 ;  /* 0x00000010ff10723e */ /* 0x000fca00000010ff */
[----:B------:R0:W-:Y:S01]  /*21a0*/  @P1 STG.E.U16 desc[UR12][R2.64+0x12], R16 ;  /* 0x0000121002001986 */ /* 0x0001e2000c10150c */
[----:B------:R-:W-:Y:S05]  /*21b0*/  @!P0 BRA `(.L_x_38) ;  /* 0x0000000000048947 */ /* 0x000fea0003800000 */
[----:B------:R0:W5:Y:S02]  /*21c0*/  LDG.E.LTC128B.U16 R20, desc[UR12][R8.64+0x10] ;  /* 0x0000100c08147981 */ /* 0x000164000c1e1520 */
.L_x_38:
[----:B------:R-:W-:Y:S05]  /*21d0*/  BSYNC B0 ;  /* 0x0000000000007941 */ /* 0x000fea0003800000 */
.L_x_37:
[----:B-----5:R-:W-:Y:S01]  /*21e0*/  IMAD.U32 R15, R20, 0x10000, RZ ;  /* 0x00010000140f7824 */ /* 0x020fe200078e00ff */
        /* <DEDUP_REMOVED lines=8> */
.L_x_40:
[----:B------:R-:W-:Y:S05]  /*2270*/  BSYNC B0 ;  /* 0x0000000000007941 */ /* 0x000fea0003800000 */
.L_x_39:
[----:B0----5:R-:W-:Y:S01]  /*2280*/  IMAD.U32 R15, R20, 0x10000, RZ ;  /* 0x00010000140f7824 */ /* 0x021fe200078e00ff */
[----:B------:R-:W-:Y:S01]  /*2290*/  ISETP.GT.AND P2, PT, R10, 0x10, PT ;  /* 0x000000100a00780c */ /* 0x000fe20003f44270 */
[----:B------:R-:W-:Y:S02]  /*22a0*/  BSSY B0, `(.L_x_41) ;  /* 0x0000009000007945 */ /* 0x000fe40003800000 */
[----:B------:R-:W-:Y:S01]  /*22b0*/  FMUL R16, R15, R14 ;  /* 0x0000000e0f107220 */ /* 0x000fe20000400000 */
[----:B------:R-:W-:Y:S02]  /*22c0*/  ISETP.GT.AND P0, PT, R0, RZ, P2 ;  /* 0x000000ff0000720c */ /* 0x000fe40001704270 */
[----:B------:R-:W-:Y:S01]  /*22d0*/  P2R R15, PR, RZ, 0x4 ;  /* 0x00000004ff0f7803 */ /* 0x000fe20000000000 */
[----:B------:R-:W-:-:S05]  /*22e0*/  FFMA R16, R127, R11, R16 ;  /* 0x0000000b7f107223 */ /* 0x000fca0000000010 */
[----:B------:R-:W-:-:S05]  /*22f0*/  F2FP.BF16.F32.PACK_AB R16, RZ, R16 ;  /* 0x00000010ff10723e */ /* 0x000fca00000010ff */
[----:B------:R0:W-:Y:S01]  /*2300*/  @P1 STG.E.U16 desc[UR12][R6.64+0x12], R16 ;  /* 0x0000121006001986 */ /* 0x0001e2000c10150c */
[----:B------:R-:W-:Y:S05]  /*2310*/  @!P0 BRA `(.L_x_42) ;  /* 0x0000000000048947 */ /* 0x000fea0003800000 */
[----:B------:R0:W5:Y:S02]  /*2320*/  LDG.E.LTC128B.U16 R20, desc[UR12][R4.64+0x20] ;  /* 0x0000200c04147981 */ /* 0x000164000c1e1520 */
.L_x_42:
[----:B------:R-:W-:Y:S05]  /*2330*/  BSYNC B0 ;  /* 0x0000000000007941 */ /* 0x000fea0003800000 */
.L_x_41:
[----:B-----5:R-:W-:Y:S01]  /*2340*/  IMAD.U32 R15, R20, 0x10000, RZ ;  /* 0x00010000140f7824 */ /* 0x020fe200078e00ff */
[----:B------:R-:W-:Y:S01]  /*2350*/  ISETP.GT.AND P1, PT, R10, 0x11, PT ;  /* 0x000000110a00780c */ /* 0x000fe20003f24270 */
[----:B------:R-:W-:Y:S02]  /*2360*/  BSSY B0, `(.L_x_43) ;  /* 0x0000009000007945 */ /* 0x000fe40003800000 */
[----:B------:R-:W-:-:S04]  /*2370*/  FMUL R15, R15, R14 ;  /* 0x0000000e0f0f7220 */ /* 0x000fc80000400000 */
[----:B------:R-:W-:-:S05]  /*2380*/  FFMA R15, R128, R11, R15 ;  /* 0x0000000b800f7223 */ /* 0x000fca000000000f */
[----:B------:R-:W-:-:S05]  /*2390*/  F2FP.BF16.F32.PACK_AB R15, RZ, R15 ;  /* 0x0000000fff0f723e */ /* 0x000fca00000010ff */
[----:B------:R1:W-:Y:S01]  /*23a0*/  @P0 STG.E.U16 desc[UR12][R2.64+0x20], R15 ;  /* 0x0000200f02000986 */ /* 0x0003e2000c10150c */
[----:B------:R-:W-:Y:S02]  /*23b0*/  ISETP.GT.AND P0, PT, R0, RZ, P1 ;  /* 0x000000ff0000720c */ /* 0x000fe40000f04270 */
[----:B-1----:R-:W-:-:S11]  /*23c0*/  P2R R15, PR, RZ, 0x2 ;  /* 0x00000002ff0f7803 */ /* 0x002fd60000000000 */
[----:B------:R-:W-:Y:S05]  /*23d0*/  @!P0 BRA `(.L_x_44) ;  /* 0x0000000000048947 */ /* 0x000fea0003800000 */
[----:B------:R1:W5:Y:S02]  /*23e0*/  LDG.E.LTC128B.U16 R20, desc[UR12][R4.64+0x22] ;  /* 0x0000220c04147981 */ /* 0x000364000c1e1520 */
.L_x_44:
[----:B------:R-:W-:Y:S05]  /*23f0*/  BSYNC B0 ;  /* 0x0000000000007941 */ /* 0x000fea0003800000 */
.L_x_43:
[----:B-----5:R-:W-:Y:S01]  /*2400*/  IMAD.U32 R15, R20, 0x10000, RZ ;  /* 0x00010000140f7824 */ /* 0x020fe200078e00ff */
[----:B------:R-:W-:Y:S03]  /*2410*/  BSSY B0, `(.L_x_45) ;  /* 0x0000008000007945 */ /* 0x000fe60003800000 */
[----:B0-----:R-:W-:-:S04]  /*2420*/  FMUL R16, R15, R14 ;  /* 0x0000000e0f107220 */ /* 0x001fc80000400000 */
[----:B------:R-:W-:-:S05]  /*2430*/  FFMA R16, R129, R11, R16 ;  /* 0x0000000b81107223 */ /* 0x000fca0000000010 */
[----:B------:R-:W-:-:S05]  /*2440*/  F2FP.BF16.F32.PACK_AB R16, RZ, R16 ;  /* 0x00000010ff10723e */ /* 0x000fca00000010ff */
[----:B------:R0:W-:Y:S01]  /*2450*/  @P0 STG.E.U16 desc[UR12][R2.64+0x22], R16 ;  /* 0x0000221002000986 */ /* 0x0001e2000c10150c */
[----:B------:R-:W-:-:S13]  /*2460*/  ISETP.GT.AND P0, PT, R0, 0x8, P2 ;  /* 0x000000080000780c */ /* 0x000fda0001704270 */
[----:B0-----:R-:W-:Y:S05]  /*2470*/  @!P0 BRA `(.L_x_46) ;  /* 0x0000000000048947 */ /* 0x001fea0003800000 */
[----:B------:R0:W5:Y:S02]  /*2480*/  LDG.E.LTC128B.U16 R20, desc[UR12][R8.64+0x20] ;  /* 0x0000200c08147981 */ /* 0x000164000c1e1520 */
.L_x_46:
[----:B------:R-:W-:Y:S05]  /*2490*/  BSYNC B0 ;  /* 0x0000000000007941 */ /* 0x000fea0003800000 */
.L_x_45:
[----:B-----5:R-:W-:Y:S01]  /*24a0*/  IMAD.U32 R15, R20, 0x10000, RZ ;  /* 0x00010000140f7824 */ /* 0x020fe200078e00ff */
[----:B------:R-:W-:Y:S03]  /*24b0*/  BSSY B0, `(.L_x_47) ;  /* 0x0000008000007945 */ /* 0x000fe60003800000 */
[----:B------:R-:W-:-:S04]  /*24c0*/  FMUL R15, R15, R14 ;  /* 0x0000000e0f0f7220 */ /* 0x000fc80000400000 */
[----:B------:R-:W-:-:S05]  /*24d0*/  FFMA R15, R130, R11, R15 ;  /* 0x0000000b820f7223 */ /* 0x000fca000000000f */
[----:B------:R-:W-:-:S05]  /*24e0*/  F2FP.BF16.F32.PACK_AB R15, RZ, R15 ;  /* 0x0000000fff0f723e */ /* 0x000fca00000010ff */
[----:B------:R0:W-:Y:S01]  /*24f0*/  @P0 STG.E.U16 desc[UR12][R6.64+0x20], R15 ;  /* 0x0000200f06000986 */ /* 0x0001e2000c10150c */
[----:B------:R-:W-:-:S13]  /*2500*/  ISETP.GT.AND P0, PT, R0, 0x8, P1 ;  /* 0x000000080000780c */ /* 0x000fda0000f04270 */
[----:B0-----:R-:W-:Y:S05]  /*2510*/  @!P0 BRA `(.L_x_48) ;  /* 0x0000000000048947 */ /* 0x001fea0003800000 */
[----:B------:R0:W5:Y:S02]  /*2520*/  LDG.E.LTC128B.U16 R20, desc[UR12][R8.64+0x22] ;  /* 0x0000220c08147981 */ /* 0x000164000c1e1520 */
.L_x_48:
[----:B------:R-:W-:Y:S05]  /*2530*/  BSYNC B0 ;  /* 0x0000000000007941 */ /* 0x000fea0003800000 */
.L_x_47:
[----:B-----5:R-:W-:Y:S01]  /*2540*/  IMAD.U32 R15, R20, 0x10000, RZ ;  /* 0x00010000140f7824 */ /* 0x020fe200078e00ff */
[C---:B------:R-:W-:Y:S01]  /*2550*/  SHF.L.U64.HI R21, R12.reuse, 0x7, R13 ;  /* 0x000000070c157819 */ /* 0x040fe2000001020d */
[----:B------:R-:W-:Y:S01]  /*2560*/  IMAD.SHL.U32 R17, R12, 0x80, RZ ;  /* 0x000000800c117824 */ /* 0x000fe200078e00ff */
[----:B------:R-:W-:Y:S01]  /*2570*/  ISETP.GT.AND P2, PT, R10, 0x18, PT ;  /* 0x000000180a00780c */ /* 0x000fe20003f44270 */
[----:B------:R-:W-:Y:S01]  /*2580*/  FMUL R16, R15, R14 ;  /* 0x0000000e0f107220 */ /* 0x000fe20000400000 */
[----:B------:R-:W-:Y:S02]  /*2590*/  BSSY B0, `(.L_x_49) ;  /* 0x000000d000007945 */ /* 0x000fe40003800000 */
[----:B------:R-:W-:Y:S01]  /*25a0*/  LOP3.LUT R15, R17, 0x2, RZ, 0xfc, !PT ;  /* 0x00000002110f7812 */ /* 0x000fe200078efcff */
[----:B------:R-:W-:-:S05]  /*25b0*/  FFMA R16, R131, R11, R16 ;  /* 0x0000000b83107223 */ /* 0x000fca0000000010 */
[----:B------:R-:W-:-:S05]  /*25c0*/  F2FP.BF16.F32.PACK_AB R16, RZ, R16 ;  /* 0x00000010ff10723e */ /* 0x000fca00000010ff */
[----:B------:R1:W-:Y:S01]  /*25d0*/  @P0 STG.E.U16 desc[UR12][R6.64+0x22], R16 ;  /* 0x0000221006000986 */ /* 0x0003e2000c10150c */
[----:B------:R-:W-:-:S05]  /*25e0*/  IADD3 R124, P0, R15, R2, RZ ;  /* 0x000000020f7c7210 */ /* 0x000fca0007f1e0ff */
[----:B------:R-:W-:Y:S01]  /*25f0*/  IMAD.X R125, R21, 0x1, R3, P0 ;  /* 0x00000001157d7824 */ /* 0x000fe200000e0603 */
[----:B------:R-:W-:-:S05]  /*2600*/  IADD3 R12, P0, R17, R2, RZ ;  /* 0x00000002110c7210 */ /* 0x000fca0007f1e0ff */
[----:B------:R-:W-:Y:S01]  /*2610*/  IMAD.X R13, R21, 0x1, R3, P0 ;  /* 0x00000001150d7824 */ /* 0x000fe200000e0603 */
[----:B------:R-:W-:Y:S02]  /*2620*/  ISETP.GT.AND P0, PT, R0, RZ, P2 ;  /* 0x000000ff0000720c */ /* 0x000fe40001704270 */
[----:B-1----:R-:W-:-:S11]  /*2630*/  P2R R16, PR, RZ, 0x4 ;  /* 0x00000004ff107803 */ /* 0x002fd60000000000 */
[----:B------:R-:W-:Y:S05]  /*2640*/  @!P0 BRA `(.L_x_50) ;  /* 0x0000000000048947 */ /* 0x000fea0003800000 */
[----:B------:R1:W5:Y:S02]  /*2650*/  LDG.E.LTC128B.U16 R20, desc[UR12][R4.64+0x30] ;  /* 0x0000300c04147981 */ /* 0x000364000c1e1520 */
.L_x_50:
[----:B------:R-:W-:Y:S05]  /*2660*/  BSYNC B0 ;  /* 0x0000000000007941 */ /* 0x000fea0003800000 */
.L_x_49:
[----:B-----5:R-:W-:Y:S01]  /*2670*/  IMAD.U32 R19, R20, 0x10000, RZ ;  /* 0x0001000014137824 */ /* 0x020fe200078e00ff */
[----:B------:R-:W-:Y:S01]  /*2680*/  ISETP.GT.AND P1, PT, R10, 0x19, PT ;  /* 0x000000190a00780c */ /* 0x000fe20003f24270 */
[----:B------:R-:W-:Y:S02]  /*2690*/  BSSY B0, `(.L_x_51) ;  /* 0x0000009000007945 */ /* 0x000fe40003800000 */
[----:B------:R-:W-:Y:S01]  /*26a0*/  FMUL R19, R19, R14 ;  /* 0x0000000e13137220 */ /* 0x000fe20000400000 */
[----:B------:R-:W-:-:S03]  /*26b0*/  P2R R16, PR, RZ, 0x2 ;  /* 0x00000002ff107803 */ /* 0x000fc60000000000 */
[----:B------:R-:W-:-:S05]  /*26c0*/  FFMA R19, R132, R11, R19 ;  /* 0x0000000b84137223 */ /* 0x000fca0000000013 */
[----:B------:R-:W-:-:S05]  /*26d0*/  F2FP.BF16.F32.PACK_AB R19, RZ, R19 ;  /* 0x00000013ff13723e */ /* 0x000fca00000010ff */
[----:B------:R0:W-:Y:S01]  /*26e0*/  @P0 STG.E.U16 desc[UR12][R2.64+0x30], R19 ;  /* 0x0000301302000986 */ /* 0x0001e2000c10150c */
[----:B------:R-:W-:-:S13]  /*26f0*/  ISETP.GT.AND P0, PT, R0, RZ, P1 ;  /* 0x000000ff0000720c */ /* 0x000fda0000f04270 */
[----:B0-----:R-:W-:Y:S05]  /*2700*/  @!P0 BRA `(.L_x_52) ;  /* 0x0000000000048947 */ /* 0x001fea0003800000 */
[----:B------:R0:W5:Y:S02]  /*2710*/  LDG.E.LTC128B.U16 R20, desc[UR12][R4.64+0x32] ;  /* 0x0000320c04147981 */ /* 0x000164000c1e1520 */
.L_x_52:
[----:B------:R-:W-:Y:S05]  /*2720*/  BSYNC B0 ;  /* 0x0000000000007941 */ /* 0x000fea0003800000 */
.L_x_51:
        /* <DEDUP_REMOVED lines=9> */
.L_x_54:
[----:B------:R-:W-:Y:S05]  /*27c0*/  BSYNC B0 ;  /* 0x0000000000007941 */ /* 0x000fea0003800000 */
.L_x_53:
        /* <DEDUP_REMOVED lines=9> */
.L_x_56:
[----:B------:R-:W-:Y:S05]  /*2860*/  BSYNC B0 ;  /* 0x0000000000007941 */ /* 0x000fea0003800000 */
.L_x_55:
        /* <DEDUP_REMOVED lines=11> */
.L_x_58:
[----:B------:R-:W-:Y:S05]  /*2920*/  BSYNC B0 ;  /* 0x0000000000007941 */ /* 0x000fea0003800000 */
.L_x_57:
        /* <DEDUP_REMOVED lines=11> */
.L_x_60:
[----:B------:R-:W-:Y:S05]  /*29e0*/  BSYNC B0 ;  /* 0x0000000000007941 */ /* 0x000fea0003800000 */
.L_x_59:
        /* <DEDUP_REMOVED lines=9> */
.L_x_62:
[----:B------:R-:W-:Y:S05]  /*2a80*/  BSYNC B0 ;  /* 0x0000000000007941 */ /* 0x000fea0003800000 */
.L_x_61:
        /* <DEDUP_REMOVED lines=9> */
.L_x_64:
[----:B------:R-:W-:Y:S05]  /*2b20*/  BSYNC B0 ;  /* 0x0000000000007941 */ /* 0x000fea0003800000 */
.L_x_63:
        /* <DEDUP_REMOVED lines=11> */
.L_x_66:
[----:B------:R-:W-:Y:S05]  /*2be0*/  BSYNC B0 ;  /* 0x0000000000007941 */ /* 0x000fea0003800000 */
.L_x_65:
[----:B-----5:R-:W-:Y:S01]  /*2bf0*/  IMAD.U32 R19, R20, 0x10000, RZ ;  /* 0x0001000014137824 */ /* 0x020fe200078e00ff */
[----:B------:R-:W-:Y:S01]  /*2c00*/  ISETP.GT.AND P4, PT, R10, 0x29, PT ;  /* 0x000000290a00780c */ /* 0x000fe20003f84270 */
[----:B------:R-:W-:Y:S02]  /*2c10*/  BSSY B0, `(.L_x_67) ;  /* 0x0000008000007945 */ /* 0x000fe40003800000 */
[----:B------:R-:W-:-:S04]  /*2c20*/  FMUL R19, R19, R14 ;  /* 0x0000000e13137220 */ /* 0x000fc80000400000 */
[----:B------:R-:W-:-:S05]  /*2c30*/  FFMA R19, R140, R11, R19 ;  /* 0x0000000b8c137223 */ /* 0x000fca0000000013 */
[----:B------:R-:W-:-:S05]  /*2c40*/  F2FP.BF16.F32.PACK_AB R19, RZ, R19 ;  /* 0x00000013ff13723e */ /* 0x000fca00000010ff */
[----:B------:R0:W-:Y:S01]  /*2c50*/  @P0 STG.E.U16 desc[UR12][R2.64+0x50], R19 ;  /* 0x0000501302000986 */ /* 0x0001e2000c10150c */
[----:B------:R-:W-:-:S13]  /*2c60*/  ISETP.GT.AND P0, PT, R0, RZ, P4 ;  /* 0x000000ff0000720c */ /* 0x000fda0002704270 */
[----:B0-----:R-:W-:Y:S05]  /*2c70*/  @!P0 BRA `(.L_x_68) ;  /* 0x0000000000048947 */ /* 0x001fea0003800000 */
[----:B------:R0:W5:Y:S02]  /*2c80*/  LDG.E.LTC128B.U16 R20, desc[UR12][R4.64+0x52] ;  /* 0x0000520c04147981 */ /* 0x000164000c1e1520 */
.L_x_68:
[----:B------:R-:W-:Y:S05]  /*2c90*/  BSYNC B0 ;  /* 0x0000000000007941 */ /* 0x000fea0003800000 */
.L_x_67:
        /* <DEDUP_REMOVED lines=9> */
.L_x_70:
[----:B------:R-:W-:Y:S05]  /*2d30*/  BSYNC B0 ;  /* 0x0000000000007941 */ /* 0x000fea0003800000 */
.L_x_69:
        /* <DEDUP_REMOVED lines=9> */
.L_x_72:
[----:B------:R-:W-:Y:S05]  /*2dd0*/  BSYNC B0 ;  /* 0x0000000000007941 */ /* 0x000fea0003800000 */
.L_x_71:
        /* <DEDUP_REMOVED lines=10> */
.L_x_74:
[----:B------:R-:W-:Y:S05]  /*2e80*/  BSYNC B0 ;  /* 0x0000000000007941 */ /* 0x000fea0003800000 */
.L_x_73:
        /* <DEDUP_REMOVED lines=10> */
.L_x_76:
[----:B------:R-:W-:Y:S05]  /*2f30*/  BSYNC B0 ;  /* 0x0000000000007941 */ /* 0x000fea0003800000 */
.L_x_75:
        /* <DEDUP_REMOVED lines=9> */
.L_x_78:
[----:B------:R-:W-:Y:S05]  /*2fd0*/  BSYNC B0 ;  /* 0x0000000000007941 */ /* 0x000fea0003800000 */
.L_x_77:
        /* <DEDUP_REMOVED lines=9> */
.L_x_80:
[----:B------:R-:W-:Y:S05]  /*3070*/  BSYNC B0 ;  /* 0x0000000000007941 */ /* 0x000fea0003800000 */
.L_x_79:
        /* <DEDUP_REMOVED lines=10> */
.L_x_82:
[----:B------:R-:W-:Y:S05]  /*3120*/  BSYNC B0 ;  /* 0x0000000000007941 */ /* 0x000fea0003800000 */
.L_x_81:
[----:B-----5:R-:W-:Y:S01]  /*3130*/  IMAD.U32 R19, R20, 0x10000, RZ ;  /* 0x0001000014137824 */ /* 0x020fe200078e00ff */
[----:B------:R-:W-:Y:S03]  /*3140*/  BSSY B0, `(.L_x_83) ;  /* 0x0000009000007945 */ /* 0x000fe60003800000 */
[----:B------:R-:W-:-:S04]  /*3150*/  FMUL R19, R19, R14 ;  /* 0x0000000e13137220 */ /* 0x000fc80000400000 */
[----:B------:R-:W-:-:S05]  /*3160*/  FFMA R19, R148, R11, R19 ;  /* 0x0000000b94137223 */ /* 0x000fca0000000013 */
[----:B------:R-:W-:-:S05]  /*3170*/  F2FP.BF16.F32.PACK_AB R19, RZ, R19 ;  /* 0x00000013ff13723e */ /* 0x000fca00000010ff */
[----:B------:R0:W-:Y:S01]  /*3180*/  @P0 STG.E.U16 desc[UR12][R2.64+0x70], R19 ;  /* 0x0000701302000986 */ /* 0x0001e2000c10150c */
[----:B------:R-:W-:-:S04]  /*3190*/  ISETP.GT.AND P0, PT, R10, 0x39, PT ;  /* 0x000000390a00780c */ /* 0x000fc80003f04270 */
[----:B------:R-:W-:-:S13]  /*31a0*/  ISETP.GT.AND P5, PT, R0, RZ, P0 ;  /* 0x000000ff0000720c */ /* 0x000fda00007a4270 */
[----:B0-----:R-:W-:Y:S05]  /*31b0*/  @!P5 BRA `(.L_x_84) ;  /* 0x000000000004d947 */ /* 0x001fea0003800000 */
[----:B------:R0:W5:Y:S02]  /*31c0*/  LDG.E.LTC128B.U16 R20, desc[UR12][R4.64+0x72] ;  /* 0x0000720c04147981 */ /* 0x000164000c1e1520 */
.L_x_84:
[----:B------:R-:W-:Y:S05]  /*31d0*/  BSYNC B0 ;  /* 0x0000000000007941 */ /* 0x000fea0003800000 */
.L_x_83:
        /* <DEDUP_REMOVED lines=9> */
.L_x_86:
[----:B------:R-:W-:Y:S05]  /*3270*/  BSYNC B0 ;  /* 0x0000000000007941 */ /* 0x000fea0003800000 */
.L_x_85:
        /* <DEDUP_REMOVED lines=9> */
.L_x_88:
[----:B------:R-:W-:Y:S05]  /*3310*/  BSYNC B0 ;  /* 0x0000000000007941 */ /* 0x000fea0003800000 */
.L_x_87:
[----:B-----5:R-:W-:Y:S01]  /*3320*/  IMAD.U32 R19, R20, 0x10000, RZ ;  /* 0x0001000014137824 */ /* 0x020fe200078e00ff */
[----:B------:R-:W-:Y:S01]  /*3330*/  LOP3.LUT R123, R17, 0x10, RZ, 0xfc, !PT ;  /* 0x00000010117b7812 */ /* 0x000fe200078efcff */
[----:B------:R-:W-:Y:S02]  /*3340*/  USHF.L.U32 UR22, UR4, 0x7, URZ ;  /* 0x0000000704167899 */ /* 0x000fe4000800063f */
[----:B------:R-:W-:Y:S01]  /*3350*/  FMUL R16, R19, R14 ;  /* 0x0000000e13107220 */ /* 0x000fe20000400000 */
[----:B------:R-:W-:-:S03]  /*3360*/  USHF.L.U64.HI UR4, UR4, 0x7, UR5 ;  /* 0x0000000704047899 */ /* 0x000fc60008010205 */
[----:B------:R-:W-:-:S05]  /*3370*/  FFMA R16, R151, R11, R16 ;  /* 0x0000000b97107223 */ /* 0x000fca0000000010 */
[----:B------:R-:W-:-:S05]  /*3380*/  F2FP.BF16.F32.PACK_AB R16, RZ, R16 ;  /* 0x00000010ff10723e */ /* 0x000fca00000010ff */
[----:B------:R1:W-:Y:S01]  /*3390*/  @P5 STG.E.U16 desc[UR12][R6.64+0x72], R16 ;  /* 0x0000721006005986 */ /* 0x0003e2000c10150c */
[----:B------:R-:W-:-:S05]  /*33a0*/  IADD3 R126, P5, R123, R2, RZ ;  /* 0x000000027b7e7210 */ /* 0x000fca0007fbe0ff */
[----:B------:R-:W-:Y:S01]  /*33b0*/  IMAD.X R127, R21, 0x1, R3, P5 ;  /* 0x00000001157f7824 */ /* 0x000fe200028e0603 */
[----:B------:R-:W-:-:S04]  /*33c0*/  IADD3 R18, P5, R4, UR22, RZ ;  /* 0x0000001604127c10 */ /* 0x000fc8000ffbe0ff */
[----:B------:R-:W-:Y:S02]  /*33d0*/  IADD3.X R19, R5, UR4, RZ, P5, !PT ;  /* 0x0000000405137c10 */ /* 0x000fe4000affe4ff */
[----:B------:R-:W-:-:S04]  /*33e0*/  ISETP.GT.AND P5, PT, R10, RZ, PT ;  /* 0x000000ff0a00720c */ /* 0x000fc80003fa4270 */
[----:B------:R-:W-:-:S13]  /*33f0*/  ISETP.GT.AND P5, PT, R0, 0x40, P5 ;  /* 0x000000400000780c */ /* 0x000fda0002fa4270 */
[----:B------:R-:W2:Y:S01]  /*3400*/  @P5 LDG.E.LTC128B.U16 R20, desc[UR12][R18.64] ;  /* 0x0000000c12145981 */ /* 0x000ea2000c1e1520 */
[----:B------:R-:W-:Y:S01]  /*3410*/  LOP3.LUT R121, R17, 0x12, RZ, 0xfc, !PT ;  /* 0x0000001211797812 */ /* 0x000fe200078efcff */
[----:B------:R-:W-:Y:S01]  /*3420*/  ULOP3.LUT UR21, UR22, 0x2, URZ, 0xfc, !UPT ;  /* 0x0000000216157892 */ /* 0x000fe2000f8efc3f */
[----:B--2---:R-:W-:-:S04]  /*3430*/  IMAD.U32 R23, R20, 0x10000, RZ ;  /* 0x0001000014177824 */ /* 0x004fc800078e00ff */
[----:B------:R-:W-:-:S04]  /*3440*/  FMUL R23, R23, R14 ;  /* 0x0000000e17177220 */ /* 0x000fc80000400000 */
[----:B------:R-:W-:-:S05]  /*3450*/  FFMA R23, R88, R11, R23 ;  /* 0x0000000b58177223 */ /* 0x000fca0000000017 */
[----:B------:R-:W-:-:S04]  /*3460*/  F2FP.BF16.F32.PACK_AB R23, RZ, R23 ;  /* 0x00000017ff17723e */ /* 0x000fc800000010ff */
[----:B------:R-:W-:-:S05]  /*3470*/  PRMT R22, R23, 0x7610, R22 ;  /* 0x0000761017167816 */ /* 0x000fca0000000016 */
[----:B------:R2:W-:Y:S01]  /*3480*/  @P5 STG.E.U16 desc[UR12][R12.64], R22 ;  /* 0x000000160c005986 */ /* 0x0005e2000c10150c */
[----:B------:R-:W-:-:S05]  /*3490*/  IADD3 R128, P5, R121, R2, RZ ;  /* 0x0000000279807210 */ /* 0x000fca0007fbe0ff */
[----:B------:R-:W-:Y:S01]  /*34a0*/  IMAD.X R129, R21, 0x1, R3, P5 ;  /* 0x0000000115817824 */ /* 0x000fe200028e0603 */
[----:B------:R-:W-:-:S04]  /*34b0*/  IADD3 R130, P5, R4, UR21, RZ ;  /* 0x0000001504827c10 */ /* 0x000fc8000ffbe0ff */
[----:B------:R-:W-:Y:S02]  /*34c0*/  IADD3.X R131, R5, UR4, RZ, P5, !PT ;  /* 0x0000000405837c10 */ /* 0x000fe4000affe4ff */
[----:B------:R-:W-:-:S13]  /*34d0*/  ISETP.GT.AND P5, PT, R0, 0x40, P6 ;  /* 0x000000400000780c */ /* 0x000fda00037a4270 */
[----:B------:R-:W3:Y:S01]  /*34e0*/  @P5 LDG.E.LTC128B.U16 R20, desc[UR12][R130.64] ;  /* 0x0000000c82145981 */ /* 0x000ee2000c1e1520 */
[----:B------:R-:W-:Y:S01]  /*34f0*/  BSSY B0, `(.L_x_89) ;  /* 0x000000e000007945 */ /* 0x000fe20003800000 */
[----:B---3--:R-:W-:-:S04]  /*3500*/  IMAD.U32 R23, R20, 0x10000, RZ ;  /* 0x0001000014177824 */ /* 0x008fc800078e00ff */
[----:B-1----:R-:W-:-:S04]  /*3510*/  FMUL R16, R23, R14 ;  /* 0x0000000e17107220 */ /* 0x002fc80000400000 */
[----:B------:R-:W-:-:S05]  /*3520*/  FFMA R16, R89, R11, R16 ;  /* 0x0000000b59107223 */ /* 0x000fca0000000010 */
[----:B------:R-:W-:-:S05]  /*3530*/  F2FP.BF16.F32.PACK_AB R16, RZ, R16 ;  /* 0x00000010ff10723e */ /* 0x000fca00000010ff */
[----:B------:R1:W-:Y:S01]  /*3540*/  @P5 STG.E.U16 desc[UR12][R124.64], R16 ;  /* 0x000000107c005986 */ /* 0x0003e2000c10150c */
[----:B------:R-:W-:-:S05]  /*3550*/  IADD3 R88, P5, R17, R6, RZ ;  /* 0x0000000611587210 */ /* 0x000fca0007fbe0ff */
[----:B------:R-:W-:Y:S01]  /*3560*/  IMAD.X R89, R21, 0x1, R7, P5 ;  /* 0x0000000115597824 */ /* 0x000fe200028e0607 */
[----:B--2---:R-:W-:-:S04]  /*3570*/  IADD3 R22, P5, R8, UR22, RZ ;  /* 0x0000001608167c10 */ /* 0x004fc8000ffbe0ff */
[----:B------:R-:W-:Y:S02]  /*3580*/  IADD3.X R23, R9, UR4, RZ, P5, !PT ;  /* 0x0000000409177c10 */ /* 0x000fe4000affe4ff */
[----:B------:R-:W-:-:S04]  /*3590*/  ISETP.GT.AND P5, PT, R10, RZ, PT ;  /* 0x000000ff0a00720c */ /* 0x000fc80003fa4270 */
[----:B------:R-:W-:-:S13]  /*35a0*/  ISETP.GT.AND P5, PT, R0, 0x48, P5 ;  /* 0x000000480000780c */ /* 0x000fda0002fa4270 */
[----:B-1----:R-:W-:Y:S05]  /*35b0*/  @!P5 BRA `(.L_x_90) ;  /* 0x000000000004d947 */ /* 0x002fea0003800000 */
[----:B------:R1:W5:Y:S02]  /*35c0*/  LDG.E.LTC128B.U16 R20, desc[UR12][R22.64] ;  /* 0x0000000c16147981 */ /* 0x000364000c1e1520 */
.L_x_90:
[----:B------:R-:W-:Y:S05]  /*35d0*/  BSYNC B0 ;  /* 0x0000000000007941 */ /* 0x000fea0003800000 */
.L_x_89:
[----:B-----5:R-:W-:Y:S01]  /*35e0*/  IMAD.U32 R125, R20, 0x10000, RZ ;  /* 0x00010000147d7824 */ /* 0x020fe200078e00ff */
[----:B------:R-:W-:Y:S03]  /*35f0*/  BSSY B0, `(.L_x_91) ;  /* 0x000000c000007945 */ /* 0x000fe60003800000 */
[----:B------:R-:W-:-:S04]  /*3600*/  FMUL R125, R125, R14 ;  /* 0x0000000e7d7d7220 */ /* 0x000fc80000400000 */
[----:B------:R-:W-:-:S05]  /*3610*/  FFMA R125, R90, R11, R125 ;  /* 0x0000000b5a7d7223 */ /* 0x000fca000000007d */
[----:B------:R-:W-:-:S05]  /*3620*/  F2FP.BF16.F32.PACK_AB R125, RZ, R125 ;  /* 0x0000007dff7d723e */ /* 0x000fca00000010ff */
[----:B------:R2:W-:Y:S01]  /*3630*/  @P5 STG.E.U16 desc[UR12][R88.64], R125 ;  /* 0x0000007d58005986 */ /* 0x0005e2000c10150c */
[----:B------:R-:W-:-:S05]  /*3640*/  IADD3 R132, P5, R15, R6, RZ ;  /* 0x000000060f847210 */ /* 0x000fca0007fbe0ff */
[----:B------:R-:W-:Y:S01]  /*3650*/  IMAD.X R133, R21, 0x1, R7, P5 ;  /* 0x0000000115857824 */ /* 0x000fe200028e0607 */
[----:B------:R-:W-:-:S13]  /*3660*/  ISETP.GT.AND P5, PT, R0, 0x48, P6 ;  /* 0x000000480000780c */ /* 0x000fda00037a4270 */
[----:B--2---:R-:W-:Y:S05]  /*3670*/  @!P5 BRA `(.L_x_92) ;  /* 0x00000000000cd947 */ /* 0x004fea0003800000 */
[----:B------:R-:W-:-:S04]  /*3680*/  IADD3 R124, P6, R8, UR21, RZ ;  /* 0x00000015087c7c10 */ /* 0x000fc8000ffde0ff */
[----:B------:R-:W-:-:S05]  /*3690*/  IADD3.X R125, R9, UR4, RZ, P6, !PT ;  /* 0x00000004097d7c10 */ /* 0x000fca000b7fe4ff */
[----:B------:R2:W5:Y:S04]  /*36a0*/  LDG.E.LTC128B.U16 R20, desc[UR12][R124.64] ;  /* 0x0000000c7c147981 */ /* 0x000568000c1e1520 */
.L_x_92:
[----:B------:R-:W-:Y:S05]  /*36b0*/  BSYNC B0 ;  /* 0x0000000000007941 */ /* 0x000fea0003800000 */
.L_x_91:
[----:B--2--5:R-:W-:Y:S01]  /*36c0*/  IMAD.U32 R125, R20, 0x10000, RZ ;  /* 0x00010000147d7824 */ /* 0x024fe200078e00ff */
[----:B------:R-:W-:Y:S01]  /*36d0*/  ULOP3.LUT UR20, UR22, 0x10, URZ, 0xfc, !UPT ;  /* 0x0000001016147892 */ /* 0x000fe2000f8efc3f */
[----:B------:R-:W-:Y:S02]  /*36e0*/  ISETP.GT.AND P6, PT, R10, 0x8, PT ;  /* 0x000000080a00780c */ /* 0x000fe40003fc4270 */
[----:B------:R-:W-:-:S04]  /*36f0*/  FMUL R16, R125, R14 ;  /* 0x0000000e7d107220 */ /* 0x000fc80000400000 */
[----:B------:R-:W-:Y:S01]  /*3700*/  FFMA R16, R91, R11, R16 ;  /* 0x0000000b5b107223 */ /* 0x000fe20000000010 */
[----:B------:R-:W-:-:S04]  /*3710*/  LOP3.LUT R91, R17, 0x20, RZ, 0xfc, !PT ;  /* 0x00000020115b7812 */ /* 0x000fc800078efcff */
[----:B------:R-:W-:-:S05]  /*3720*/  F2FP.BF16.F32.PACK_AB R16, RZ, R16 ;  /* 0x00000010ff10723e */ /* 0x000fca00000010ff */
[----:B------:R2:W-:Y:S01]  /*3730*/  @P5 STG.E.U16 desc[UR12][R132.64], R16 ;  /* 0x0000001084005986 */ /* 0x0005e2000c10150c */
[----:B------:R-:W-:-:S05]  /*3740*/  IADD3 R130, P5, R91, R2, RZ ;  /* 0x000000025b827210 */ /* 0x000fca0007fbe0ff */
[----:B------:R-:W-:Y:S01]  /*3750*/  IMAD.X R131, R21, 0x1, R3, P5 ;  /* 0x0000000115837824 */ /* 0x000fe200028e0603 */
[----:B------:R-:W-:-:S04]  /*3760*/  IADD3 R134, P5, R4, UR20, RZ ;  /* 0x0000001404867c10 */ /* 0x000fc8000ffbe0ff */
[----:B------:R-:W-:Y:S02]  /*3770*/  IADD3.X R135, R5, UR4, RZ, P5, !PT ;  /* 0x0000000405877c10 */ /* 0x000fe4000affe4ff */
[----:B------:R-:W-:-:S13]  /*3780*/  ISETP.GT.AND P5, PT, R0, 0x40, P6 ;  /* 0x000000400000780c */ /* 0x000fda00037a4270 */
[----:B------:R-:W3:Y:S01]  /*3790*/  @P5 LDG.E.LTC128B.U16 R20, desc[UR12][R134.64] ;  /* 0x0000000c86145981 */ /* 0x000ee2000c1e1520 */
[----:B------:R-:W-:Y:S01]  /*37a0*/  ULOP3.LUT UR19, UR22, 0x12, URZ, 0xfc, !UPT ;  /* 0x0000001216137892 */ /* 0x000fe2000f8efc3f */
[----:B---3--:R-:W-:-:S04]  /*37b0*/  IMAD.U32 R125, R20, 0x10000, RZ ;  /* 0x00010000147d7824 */ /* 0x008fc800078e00ff */
[----:B------:R-:W-:-:S04]  /*37c0*/  FMUL R125, R125, R14 ;  /* 0x0000000e7d7d7220 */ /* 0x000fc80000400000 */
[----:B------:R-:W-:-:S05]  /*37d0*/  FFMA R125, R92, R11, R125 ;  /* 0x0000000b5c7d7223 */ /* 0x000fca000000007d */
[----:B------:R-:W-:-:S04]  /*37e0*/  F2FP.BF16.F32.PACK_AB R125, RZ, R125 ;  /* 0x0000007dff7d723e */ /* 0x000fc800000010ff */
[----:B------:R-:W-:Y:S02]  /*37f0*/  PRMT R90, R125, 0x7610, R90 ;  /* 0x000076107d5a7816 */ /* 0x000fe4000000005a */
[----:B------:R-:W-:-:S03]  /*3800*/  LOP3.LUT R125, R17, 0x22, RZ, 0xfc, !PT ;  /* 0x00000022117d7812 */ /* 0x000fc600078efcff */
[----:B------:R3:W-:Y:S01]  /*3810*/  @P5 STG.E.U16 desc[UR12][R126.64], R90 ;  /* 0x0000005a7e005986 */ /* 0x0007e2000c10150c */
[----:B--2---:R-:W-:-:S05]  /*3820*/  IADD3 R132, P5, R125, R2, RZ ;  /* 0x000000027d847210 */ /* 0x004fca0007fbe0ff */
[----:B------:R-:W-:Y:S01]  /*3830*/  IMAD.X R133, R21, 0x1, R3, P5 ;  /* 0x0000000115857824 */ /* 0x000fe200028e0603 */
[----:B------:R-:W-:-:S04]  /*3840*/  IADD3 R134, P5, R4, UR19, RZ ;  /* 0x0000001304867c10 */ /* 0x000fc8000ffbe0ff */
[----:B------:R-:W-:Y:S02]  /*3850*/  IADD3.X R135, R5, UR4, RZ, P5, !PT ;  /* 0x0000000405877c10 */ /* 0x000fe4000affe4ff */
[----:B------:R-:W-:-:S04]  /*3860*/  ISETP.GT.AND P5, PT, R10, 0x9, PT ;  /* 0x000000090a00780c */ /* 0x000fc80003fa4270 */
[----:B------:R-:W-:-:S13]  /*3870*/  ISETP.GT.AND P5, PT, R0, 0x40, P5 ;  /* 0x000000400000780c */ /* 0x000fda0002fa4270 */
[----:B------:R-:W2:Y:S01]  /*3880*/  @P5 LDG.E.LTC128B.U16 R20, desc[UR12][R134.64] ;  /* 0x0000000c86145981 */ /* 0x000ea2000c1e1520 */
[----:B------:R-:W-:Y:S01]  /*3890*/  BSSY B0, `(.L_x_93) ;  /* 0x000000d000007945 */ /* 0x000fe20003800000 */
[----:B--2---:R-:W-:-:S04]  /*38a0*/  IMAD.U32 R137, R20, 0x10000, RZ ;  /* 0x0001000014897824 */ /* 0x004fc800078e00ff */
[----:B------:R-:W-:-:S04]  /*38b0*/  FMUL R16, R137, R14 ;  /* 0x0000000e89107220 */ /* 0x000fc80000400000 */
[----:B------:R-:W-:-:S05]  /*38c0*/  FFMA R16, R93, R11, R16 ;  /* 0x0000000b5d107223 */ /* 0x000fca0000000010 */
[----:B------:R-:W-:-:S05]  /*38d0*/  F2FP.BF16.F32.PACK_AB R16, RZ, R16 ;  /* 0x00000010ff10723e */ /* 0x000fca00000010ff */
[----:B------:R2:W-:Y:S01]  /*38e0*/  @P5 STG.E.U16 desc[UR12][R128.64], R16 ;  /* 0x0000001080005986 */ /* 0x0005e2000c10150c */
[----:B---3--:R-:W-:-:S05]  /*38f0*/  IADD3 R126, P5, R123, R6, RZ ;  /* 0x000000067b7e7210 */ /* 0x008fca0007fbe0ff */
[----:B------:R-:W-:Y:S01]  /*3900*/  IMAD.X R127, R21, 0x1, R7, P5 ;  /* 0x00000001157f7824 */ /* 0x000fe200028e0607 */
[----:B------:R-:W-:-:S13]  /*3910*/  ISETP.GT.AND P5, PT, R0, 0x48, P6 ;  /* 0x000000480000780c */ /* 0x000fda00037a4270 */
[----:B--2---:R-:W-:Y:S05]  /*3920*/  @!P5 BRA `(.L_x_94) ;  /* 0x00000000000cd947 */ /* 0x004fea0003800000 */
[----:B------:R-:W-:-:S04]  /*3930*/  IADD3 R92, P6, R8, UR20, RZ ;  /* 0x00000014085c7c10 */ /* 0x000fc8000ffde0ff */
[----:B------:R-:W-:-:S05]  /*3940*/  IADD3.X R93, R9, UR4, RZ, P6, !PT ;  /* 0x00000004095d7c10 */ /* 0x000fca000b7fe4ff */
[----:B------:R2:W5:Y:S04]  /*3950*/  LDG.E.LTC128B.U16 R20, desc[UR12][R92.64] ;  /* 0x0000000c5c147981 */ /* 0x000568000c1e1520 */
.L_x_94:
[----:B------:R-:W-:Y:S05]  /*3960*/  BSYNC B0 ;  /* 0x0000000000007941 */ /* 0x000fea0003800000 */
.L_x_93:
[----:B--2--5:R-:W-:Y:S01]  /*3970*/  IMAD.U32 R93, R20, 0x10000, RZ ;  /* 0x00010000145d7824 */ /* 0x024fe200078e00ff */
[----:B------:R-:W-:Y:S01]  /*3980*/  ISETP.GT.AND P6, PT, R10, 0x9, PT ;  /* 0x000000090a00780c */ /* 0x000fe20003fc4270 */
[----:B------:R-:W-:Y:S02]  /*3990*/  BSSY B0, `(.L_x_95) ;  /* 0x000000c000007945 */ /* 0x000fe40003800000 */
        /* <DEDUP_REMOVED lines=11> */
.L_x_96:
[----:B------:R-:W-:Y:S05]  /*3a50*/  BSYNC B0 ;  /* 0x0000000000007941 */ /* 0x000fea0003800000 */
.L_x_95:
[----:B--2--5:R-:W-:Y:S01]  /*3a60*/  IMAD.U32 R93, R20, 0x10000, RZ ;  /* 0x00010000145d7824 */ /* 0x024fe200078e00ff */
[----:B------:R-:W-:Y:S01]  /*3a70*/  ULOP3.LUT UR18, UR22, 0x20, URZ, 0xfc, !UPT ;  /* 0x0000002016127892 */ /* 0x000fe2000f8efc3f */
[----:B------:R-:W-:Y:S02]  /*3a80*/  ISETP.GT.AND P6, PT, R10, 0x10, PT ;  /* 0x000000100a00780c */ /* 0x000fe40003fc4270 */
[----:B------:R-:W-:Y:S01]  /*3a90*/  FMUL R16, R93, R14 ;  /* 0x0000000e5d107220 */ /* 0x000fe20000400000 */
[----:B------:R-:W-:-:S03]  /*3aa0*/  LOP3.LUT R93, R17, 0x30, RZ, 0xfc, !PT ;  /* 0x00000030115d7812 */ /* 0x000fc600078efcff */
[----:B------:R-:W-:-:S05]  /*3ab0*/  FFMA R16, R95, R11, R16 ;  /* 0x0000000b5f107223 */ /* 0x000fca0000000010 */
        /* <DEDUP_REMOVED lines=36> */
.L_x_98:
[----:B------:R-:W-:Y:S05]  /*3d00*/  BSYNC B0 ;  /* 0x0000000000007941 */ /* 0x000fea0003800000 */
.L_x_97:
        /* <DEDUP_REMOVED lines=14> */
.L_x_100:
[----:B------:R-:W-:Y:S05]  /*3df0*/  BSYNC B0 ;  /* 0x0000000000007941 */ /* 0x000fea0003800000 */
.L_x_99:
        /* <DEDUP_REMOVED lines=42> */
.L_x_102:
[----:B------:R-:W-:Y:S05]  /*40a0*/  BSYNC B0 ;  /* 0x0000000000007941 */ /* 0x000fea0003800000 */
.L_x_101:
        /* <DEDUP_REMOVED lines=14> */
.L_x_104:
[----:B------:R-:W-:Y:S05]  /*4190*/  BSYNC B0 ;  /* 0x0000000000007941 */ /* 0x000fea0003800000 */
.L_x_103:
        /* <DEDUP_REMOVED lines=42> */
.L_x_106:
[----:B------:R-:W-:Y:S05]  /*4440*/  BSYNC B0 ;  /* 0x0000000000007941 */ /* 0x000fea0003800000 */
.L_x_105:
        /* <DEDUP_REMOVED lines=14> */
.L_x_108:
[----:B------:R-:W-:Y:S05]  /*4530*/  BSYNC B0 ;  /* 0x0000000000007941 */ /* 0x000fea0003800000 */
.L_x_107:
        /* <DEDUP_REMOVED lines=41> */
.L_x_110:
[----:B------:R-:W-:Y:S05]  /*47d0*/  BSYNC B0 ;  /* 0x0000000000007941 */ /* 0x000fea0003800000 */
.L_x_109:
[----:B--2--5:R-:W-:Y:S01]  /*47e0*/  IMAD.U32 R109, R20, 0x10000, RZ ;  /* 0x00010000146d7824 */ /* 0x024fe200078e00ff */
        /* <DEDUP_REMOVED lines=12> */
.L_x_112:
[----:B------:R-:W-:Y:S05]  /*48b0*/  BSYNC B0 ;  /* 0x0000000000007941 */ /* 0x000fea0003800000 */
.L_x_111:
[----:B--2--5:R-:W-:Y:S01]  /*48c0*/  IMAD.U32 R109, R20, 0x10000, RZ ;  /* 0x00010000146d7824 */ /* 0x024fe200078e00ff */
[----:B------:R-:W-:-:S03]  /*48d0*/  ULOP3.LUT UR8, UR22, 0x60, URZ, 0xfc, !UPT ;  /* 0x0000006016087892 */ /* 0x000fc6000f8efc3f */
        /* <DEDUP_REMOVED lines=31> */
[----:B------:R-:W-:-:S05]  /*4ad0*/  IADD3 R112, P5, R105, R6, RZ ;  /* 0x0000000669707210 */ /* 0x000fca0007fbe0ff */
[----:B------:R-:W-:Y:S01]  /*4ae0*/  IMAD.X R113, R21, 0x1, R7, P5 ;  /* 0x0000000115717824 */ /* 0x000fe200028e0607 */
[----:B------:R-:W-:-:S13]  /*4af0*/  ISETP.GT.AND P5, PT, R0, 0x48, P3 ;  /* 0x000000480000780c */ /* 0x000fda0001fa4270 */
[----:B---3--:R-:W-:Y:S05]  /*4b00*/  @!P5 BRA `(.L_x_114) ;  /* 0x00000000000cd947 */ /* 0x008fea0003800000 */
[----:B------:R-:W-:-:S04]  /*4b10*/  IADD3 R2, P6, R8, UR8, RZ ;  /* 0x0000000808027c10 */ /* 0x000fc8000ffde0ff */
[----:B------:R-:W-:-:S05]  /*4b20*/  IADD3.X R3, R9, UR4, RZ, P6, !PT ;  /* 0x0000000409037c10 */ /* 0x000fca000b7fe4ff */
[----:B------:R2:W5:Y:S04]  /*4b30*/  LDG.E.LTC128B.U16 R20, desc[UR12][R2.64] ;  /* 0x0000000c02147981 */ /* 0x000568000c1e1520 */
.L_x_114:
[----:B------:R-:W-:Y:S05]  /*4b40*/  BSYNC B0 ;  /* 0x0000000000007941 */ /* 0x000fea0003800000 */
.L_x_113:
        /* <DEDUP_REMOVED lines=13> */
.L_x_116:
[----:B------:R-:W-:Y:S05]  /*4c20*/  BSYNC B0 ;  /* 0x0000000000007941 */ /* 0x000fea0003800000 */
.L_x_115:
[----:B--2--5:R-:W-:Y:S01]  /*4c30*/  IMAD.U32 R3, R20, 0x10000, RZ ;  /* 0x0001000014037824 */ /* 0x024fe200078e00ff */
[----:B------:R-:W-:-:S03]  /*4c40*/  ULOP3.LUT UR6, UR22, 0x70, URZ, 0xfc, !UPT ;  /* 0x0000007016067892 */ /* 0x000fc6000f8efc3f */
        /* <DEDUP_REMOVED lines=8> */
[----:B--2---:R-:W-:Y:S02]  /*4cd0*/  IADD3.X R3, R5, UR4, RZ, P5, !PT ;  /* 0x0000000405037c10 */ /* 0x004fe4000affe4ff */
[----:B------:R-:W-:-:S13]  /*4ce0*/  ISETP.GT.AND P5, PT, R0, 0x40, P1 ;  /* 0x000000400000780c */ /* 0x000fda0000fa4270 */
[----:B------:R-:W2:Y:S01]  /*4cf0*/  @P5 LDG.E.LTC128B.U16 R20, desc[UR12][R2.64] ;  /* 0x0000000c02145981 */ /* 0x000ea2000c1e1520 */
[----:B------:R-:W-:Y:S01]  /*4d00*/  ULOP3.LUT UR5, UR22, 0x72, URZ, 0xfc, !UPT ;  /* 0x0000007216057892 */ /* 0x000fe2000f8efc3f */
[----:B--2---:R-:W-:-:S04]  /*4d10*/  IMAD.U32 R115, R20, 0x10000, RZ ;  /* 0x0001000014737824 */ /* 0x004fc800078e00ff */
[----:B------:R-:W-:-:S04]  /*4d20*/  FMUL R115, R115, R14 ;  /* 0x0000000e73737220 */ /* 0x000fc80000400000 */
[----:B------:R-:W-:-:S05]  /*4d30*/  FFMA R115, R116, R11, R115 ;  /* 0x0000000b74737223 */ /* 0x000fca0000000073 */
[----:B------:R-:W-:-:S05]  /*4d40*/  F2FP.BF16.F32.PACK_AB R115, RZ, R115 ;  /* 0x00000073ff73723e */ /* 0x000fca00000010ff */
[----:B------:R-:W-:Y:S01]  /*4d50*/  @P5 STG.E.U16 desc[UR12][R126.64], R115 ;  /* 0x000000737e005986 */ /* 0x000fe2000c10150c */
[----:B------:R-:W-:-:S05]  /*4d60*/  IADD3 R6, P5, R111, R6, RZ ;  /* 0x000000066f067210 */ /* 0x000fca0007fbe0ff */
[----:B------:R-:W-:Y:S01]  /*4d70*/  IMAD.X R7, R21, 0x1, R7, P5 ;  /* 0x0000000115077824 */ /* 0x000fe200028e0607 */
[----:B----4-:R-:W-:-:S04]  /*4d80*/  IADD3 R4, P5, R4, UR5, RZ ;  /* 0x0000000504047c10 */ /* 0x010fc8000ffbe0ff */
[----:B------:R-:W-:Y:S02]  /*4d90*/  IADD3.X R5, R5, UR4, RZ, P5, !PT ;  /* 0x0000000405057c10 */ /* 0x000fe4000affe4ff */
[----:B------:R-:W-:-:S13]  /*4da0*/  ISETP.GT.AND P5, PT, R0, 0x40, P0 ;  /* 0x000000400000780c */ /* 0x000fda00007a4270 */
[----:B------:R-:W2:Y:S01]  /*4db0*/  @P5 LDG.E.LTC128B.U16 R20, desc[UR12][R4.64] ;  /* 0x0000000c04145981 */ /* 0x000ea2000c1e1520 */
[----:B------:R-:W-:Y:S01]  /*4dc0*/  BSSY B0, `(.L_x_117) ;  /* 0x000000e000007945 */ /* 0x000fe20003800000 */
[----:B--2---:R-:W-:-:S04]  /*4dd0*/  IMAD.U32 R3, R20, 0x10000, RZ ;  /* 0x0001000014037824 */ /* 0x004fc800078e00ff */
[----:B------:R-:W-:-:S04]  /*4de0*/  FMUL R2, R3, R14 ;  /* 0x0000000e03027220 */ /* 0x000fc80000400000 */
[----:B------:R-:W-:-:S05]  /*4df0*/  FFMA R2, R117, R11, R2 ;  /* 0x0000000b75027223 */ /* 0x000fca0000000002 */
[----:B------:R-:W-:-:S04]  /*4e00*/  F2FP.BF16.F32.PACK_AB R2, RZ, R2 ;  /* 0x00000002ff02723e */ /* 0x000fc800000010ff */
[----:B------:R-:W-:-:S05]  /*4e10*/  PRMT R3, R2, 0x7610, R3 ;  /* 0x0000761002037816 */ /* 0x000fca0000000003 */
[----:B------:R2:W-:Y:S01]  /*4e20*/  @P5 STG.E.U16 desc[UR12][R128.64], R3 ;  /* 0x0000000380005986 */ /* 0x0005e2000c10150c */
[----:B------:R-:W-:-:S05]  /*4e30*/  IADD3 R2, P5, R12, R17, RZ ;  /* 0x000000110c027210 */ /* 0x000fca0007fbe0ff */
[----:B--2---:R-:W-:Y:S01]  /*4e40*/  IMAD.X R3, R13, 0x1, R21, P5 ;  /* 0x000000010d037824 */ /* 0x004fe200028e0615 */
[----:B------:R-:W-:-:S13]  /*4e50*/  ISETP.GT.AND P5, PT, R0, 0x48, P1 ;  /* 0x000000480000780c */ /* 0x000fda0000fa4270 */
[----:B------:R-:W-:Y:S05]  /*4e60*/  @!P5 BRA `(.L_x_118) ;  /* 0x00000000000cd947 */ /* 0x000fea0003800000 */
[----:B------:R-:W-:-:S04]  /*4e70*/  IADD3 R4, P6, R8, UR6, RZ ;  /* 0x0000000608047c10 */ /* 0x000fc8000ffde0ff */
[----:B------:R-:W-:-:S05]  /*4e80*/  IADD3.X R5, R9, UR4, RZ, P6, !PT ;  /* 0x0000000409057c10 */ /* 0x000fca000b7fe4ff */
[----:B------:R2:W5:Y:S04]  /*4e90*/  LDG.E.LTC128B.U16 R20, desc[UR12][R4.64] ;  /* 0x0000000c04147981 */ /* 0x000568000c1e1520 */
.L_x_118:
[----:B------:R-:W-:Y:S05]  /*4ea0*/  BSYNC B0 ;  /* 0x0000000000007941 */ /* 0x000fea0003800000 */
.L_x_117:
        /* <DEDUP_REMOVED lines=8> */
[----:B------:R-:W-:-:S04]  /*4f30*/  IADD3 R4, P5, R8, UR5, RZ ;  /* 0x0000000508047c10 */ /* 0x000fc8000ffbe0ff */
[----:B--2---:R-:W-:Y:S02]  /*4f40*/  IADD3.X R5, R9, UR4, RZ, P5, !PT ;  /* 0x0000000409057c10 */ /* 0x004fe4000affe4ff */
[----:B------:R-:W-:-:S13]  /*4f50*/  ISETP.GT.AND P5, PT, R0, 0x48, P0 ;  /* 0x000000480000780c */ /* 0x000fda00007a4270 */
[----:B------:R-:W-:Y:S05]  /*4f60*/  @!P5 BRA `(.L_x_120) ;  /* 0x000000000004d947 */ /* 0x000fea0003800000 */
[----:B------:R2:W5:Y:S02]  /*4f70*/  LDG.E.LTC128B.U16 R20, desc[UR12][R4.64] ;  /* 0x0000000c04147981 */ /* 0x000564000c1e1520 */
.L_x_120:
[----:B------:R-:W-:Y:S05]  /*4f80*/  BSYNC B0 ;  /* 0x0000000000007941 */ /* 0x000fea0003800000 */
.L_x_119:
[----:B--2--5:R-:W-:Y:S01]  /*4f90*/  IMAD.U32 R5, R20, 0x10000, RZ ;  /* 0x0001000014057824 */ /* 0x024fe200078e00ff */
[----:B------:R-:W-:Y:S01]  /*4fa0*/  ISETP.GT.AND P6, PT, R10, RZ, PT ;  /* 0x000000ff0a00720c */ /* 0x000fe20003fc4270 */
[----:B------:R-:W-:Y:S02]  /*4fb0*/  BSSY B0, `(.L_x_121) ;  /* 0x000000d000007945 */ /* 0x000fe40003800000 */
        /* <DEDUP_REMOVED lines=12> */
.L_x_122:
[----:B------:R-:W-:Y:S05]  /*5080*/  BSYNC B0 ;  /* 0x0000000000007941 */ /* 0x000fea0003800000 */
.L_x_121:
[----:B-----5:R-:W-:Y:S01]  /*5090*/  IMAD.U32 R7, R20, 0x10000, RZ ;  /* 0x0001000014077824 */ /* 0x020fe200078e00ff */
        /* <DEDUP_REMOVED lines=13> */
.L_x_124:
[----:B------:R-:W-:Y:S05]  /*5170*/  BSYNC B0 ;  /* 0x0000000000007941 */ /* 0x000fea0003800000 */
.L_x_123:
[----:B---3-5:R-:W-:Y:S01]  /*5180*/  IMAD.U32 R7, R20, 0x10000, RZ ;  /* 0x0001000014077824 */ /* 0x028fe200078e00ff */
        /* <DEDUP_REMOVED lines=8> */
[----:B---3--:R-:W-:Y:S01]  /*5210*/  IMAD.X R7, R89, 0x1, R21, P5 ;  /* 0x0000000159077824 */ /* 0x008fe200028e0615 */
[----:B0-----:R-:W-:-:S04]  /*5220*/  IADD3 R8, P5, R22, UR22, RZ ;  /* 0x0000001616087c10 */ /* 0x001fc8000ffbe0ff */
[----:B------:R-:W-:Y:S02]  /*5230*/  IADD3.X R9, R23, UR4, RZ, P5, !PT ;  /* 0x0000000417097c10 */ /* 0x000fe4000affe4ff */
[----:B------:R-:W-:-:S13]  /*5240*/  ISETP.GT.AND P5, PT, R0, 0x88, P6 ;  /* 0x000000880000780c */ /* 0x000fda00037a4270 */
[----:B------:R-:W-:Y:S05]  /*5250*/  @!P5 BRA `(.L_x_126) ;  /* 0x000000000004d947 */ /* 0x000fea0003800000 */
[----:B------:R0:W5:Y:S02]  /*5260*/  LDG.E.LTC128B.U16 R20, desc[UR12][R8.64] ;  /* 0x0000000c08147981 */ /* 0x000164000c1e1520 */
.L_x_126:
[----:B------:R-:W-:Y:S05]  /*5270*/  BSYNC B0 ;  /* 0x0000000000007941 */ /* 0x000fea0003800000 */
.L_x_125:
        /* <DEDUP_REMOVED lines=14> */
.L_x_128:
[----:B------:R-:W-:Y:S05]  /*5360*/  BSYNC B0 ;  /* 0x0000000000007941 */ /* 0x000fea0003800000 */
.L_x_127:
[----:B---3-5:R-:W-:Y:S01]  /*5370*/  IMAD.U32 R57, R20, 0x10000, RZ ;  /* 0x0001000014397824 */ /* 0x028fe200078e00ff */
        /* <DEDUP_REMOVED lines=13> */
.L_x_130:
[----:B------:R-:W-:Y:S05]  /*5450*/  BSYNC B0 ;  /* 0x0000000000007941 */ /* 0x000fea0003800000 */
.L_x_129:
        /* <DEDUP_REMOVED lines=8> */
[----:B---3--:R-:W-:Y:S01]  /*54e0*/  IMAD.X R59, R13, 0x1, R21, P5 ;  /* 0x000000010d3b7824 */ /* 0x008fe200028e0615 */
[----:B------:R-:W-:-:S13]  /*54f0*/  ISETP.GT.AND P5, PT, R0, 0x80, P6 ;  /* 0x000000800000780c */ /* 0x000fda00037a4270 */
[----:B------:R-:W-:Y:S05]  /*5500*/  @!P5 BRA `(.L_x_132) ;  /* 0x00000000000cd947 */ /* 0x000fea0003800000 */
[----:B------:R-:W-:-:S04]  /*5510*/  IADD3 R112, P6, R18, UR19, RZ ;  /* 0x0000001312707c10 */ /* 0x000fc8000ffde0ff */
[----:B------:R-:W-:-:S05]  /*5520*/  IADD3.X R113, R19, UR4, RZ, P6, !PT ;  /* 0x0000000413717c10 */ /* 0x000fca000b7fe4ff */
[----:B------:R3:W5:Y:S04]  /*5530*/  LDG.E.LTC128B.U16 R20, desc[UR12][R112.64] ;  /* 0x0000000c70147981 */ /* 0x000768000c1e1520 */
.L_x_132:
[----:B------:R-:W-:Y:S05]  /*5540*/  BSYNC B0 ;  /* 0x0000000000007941 */ /* 0x000fea0003800000 */
.L_x_131:
        /* <DEDUP_REMOVED lines=14> */
.L_x_134:
[----:B------:R-:W-:Y:S05]  /*5630*/  BSYNC B0 ;  /* 0x0000000000007941 */ /* 0x000fea0003800000 */
.L_x_133:
        /* <DEDUP_REMOVED lines=14> */
.L_x_136:
[----:B------:R-:W-:Y:S05]  /*5720*/  BSYNC B0 ;  /* 0x0000000000007941 */ /* 0x000fea0003800000 */
.L_x_135:
        /* <DEDUP_REMOVED lines=14> */
.L_x_138:
[----:B------:R-:W-:Y:S05]  /*5810*/  BSYNC B0 ;  /* 0x0000000000007941 */ /* 0x000fea0003800000 */
.L_x_137:
        /* <DEDUP_REMOVED lines=14> */
.L_x_140:
[----:B------:R-:W-:Y:S05]  /*5900*/  BSYNC B0 ;  /* 0x0000000000007941 */ /* 0x000fea0003800000 */
.L_x_139:
        /* <DEDUP_REMOVED lines=14> */
.L_x_142:
[----:B------:R-:W-:Y:S05]  /*59f0*/  BSYNC B0 ;  /* 0x0000000000007941 */ /* 0x000fea0003800000 */
.L_x_141:
        /* <DEDUP_REMOVED lines=14> */
.L_x_144:
[----:B------:R-:W-:Y:S05]  /*5ae0*/  BSYNC B0 ;  /* 0x0000000000007941 */ /* 0x000fea0003800000 */
.L_x_143:
        /* <DEDUP_REMOVED lines=14> */
.L_x_146:
[----:B------:R-:W-:Y:S05]  /*5bd0*/  BSYNC B0 ;  /* 0x0000000000007941 */ /* 0x000fea0003800000 */
.L_x_145:
        /* <DEDUP_REMOVED lines=14> */
.L_x_148:
[----:B------:R-:W-:Y:S05]  /*5cc0*/  BSYNC B0 ;  /* 0x0000000000007941 */ /* 0x000fea0003800000 */
.L_x_147:
        /* <DEDUP_REMOVED lines=14> */
.L_x_150:
[----:B------:R-:W-:Y:S05]  /*5db0*/  BSYNC B0 ;  /* 0x0000000000007941 */ /* 0x000fea0003800000 */
.L_x_149:
        /* <DEDUP_REMOVED lines=14> */
.L_x_152:
[----:B------:R-:W-:Y:S05]  /*5ea0*/  BSYNC B0 ;  /* 0x0000000000007941 */ /* 0x000fea0003800000 */
.L_x_151:
        /* <DEDUP_REMOVED lines=14> */
.L_x_154:
[----:B------:R-:W-:Y:S05]  /*5f90*/  BSYNC B0 ;  /* 0x0000000000007941 */ /* 0x000fea0003800000 */
.L_x_153:
        /* <DEDUP_REMOVED lines=14> */
.L_x_156:
[----:B------:R-:W-:Y:S05]  /*6080*/  BSYNC B0 ;  /* 0x0000000000007941 */ /* 0x000fea0003800000 */
.L_x_155:
        /* <DEDUP_REMOVED lines=14> */
.L_x_158:
[----:B------:R-:W-:Y:S05]  /*6170*/  BSYNC B0 ;  /* 0x0000000000007941 */ /* 0x000fea0003800000 */
.L_x_157:
        /* <DEDUP_REMOVED lines=14> */
.L_x_160:
[----:B------:R-:W-:Y:S05]  /*6260*/  BSYNC B0 ;  /* 0x0000000000007941 */ /* 0x000fea0003800000 */
.L_x_159:
        /* <DEDUP_REMOVED lines=14> */
.L_x_162:
[----:B------:R-:W-:Y:S05]  /*6350*/  BSYNC B0 ;  /* 0x0000000000007941 */ /* 0x000fea0003800000 */
.L_x_161:
[----:B---3-5:R-:W-:Y:S01]  /*6360*/  IMAD.U32 R59, R20, 0x10000, RZ ;  /* 0x00010000143b7824 */ /* 0x028fe200078e00ff */
[----:B------:R-:W-:Y:S03]  /*6370*/  BSSY B0, `(.L_x_163) ;  /* 0x000000c000007945 */ /* 0x000fe60003800000 */
        /* <DEDUP_REMOVED lines=11> */
.L_x_164:
[----:B------:R-:W-:Y:S05]  /*6430*/  BSYNC B0 ;  /* 0x0000000000007941 */ /* 0x000fea0003800000 */
.L_x_163:
        /* <DEDUP_REMOVED lines=14> */
.L_x_166:
[----:B------:R-:W-:Y:S05]  /*6520*/  BSYNC B0 ;  /* 0x0000000000007941 */ /* 0x000fea0003800000 */
.L_x_165:
[----:B---3-5:R-:W-:Y:S01]  /*6530*/  IMAD.U32 R61, R20, 0x10000, RZ ;  /* 0x00010000143d7824 */ /* 0x028fe200078e00ff */
        /* <DEDUP_REMOVED lines=12> */
.L_x_168:
[----:B------:R-:W-:Y:S05]  /*6600*/  BSYNC B0 ;  /* 0x0000000000007941 */ /* 0x000fea0003800000 */
.L_x_167:
        /* <DEDUP_REMOVED lines=13> */
.L_x_170:
[----:B------:R-:W-:Y:S05]  /*66e0*/  BSYNC B0 ;  /* 0x0000000000007941 */ /* 0x000fea0003800000 */
.L_x_169:
        /* <DEDUP_REMOVED lines=13> */
.L_x_172:
[----:B------:R-:W-:Y:S05]  /*67c0*/  BSYNC B0 ;  /* 0x0000000000007941 */ /* 0x000fea0003800000 */
.L_x_171:
        /* <DEDUP_REMOVED lines=13> */
.L_x_174:
[----:B------:R-:W-:Y:S05]  /*68a0*/  BSYNC B0 ;  /* 0x0000000000007941 */ /* 0x000fea0003800000 */
.L_x_173:
        /* <DEDUP_REMOVED lines=13> */
.L_x_176:
[----:B------:R-:W-:Y:S05]  /*6980*/  BSYNC B0 ;  /* 0x0000000000007941 */ /* 0x000fea0003800000 */
.L_x_175:
        /* <DEDUP_REMOVED lines=13> */
.L_x_178:
[----:B------:R-:W-:Y:S05]  /*6a60*/  BSYNC B0 ;  /* 0x0000000000007941 */ /* 0x000fea0003800000 */
.L_x_177:
        /* <DEDUP_REMOVED lines=8> */
[----:B------:R-:W-:-:S04]  /*6af0*/  IADD3 R18, P5, R18, UR5, RZ ;  /* 0x0000000512127c10 */ /* 0x000fc8000ffbe0ff */
[----:B------:R-:W-:Y:S02]  /*6b00*/  IADD3.X R19, R19, UR4, RZ, P5, !PT ;  /* 0x0000000413137c10 */ /* 0x000fe4000affe4ff */
[----:B------:R-:W-:-:S13]  /*6b10*/  ISETP.GT.AND P5, PT, R0, 0x80, P0 ;  /* 0x000000800000780c */ /* 0x000fda00007a4270 */
[----:B------:R-:W-:Y:S05]  /*6b20*/  @!P5 BRA `(.L_x_180) ;  /* 0x000000000004d947 */ /* 0x000fea0003800000 */
[----:B------:R3:W5:Y:S02]  /*6b30*/  LDG.E.LTC128B.U16 R20, desc[UR12][R18.64] ;  /* 0x0000000c12147981 */ /* 0x000764000c1e1520 */
.L_x_180:
[----:B------:R-:W-:Y:S05]  /*6b40*/  BSYNC B0 ;  /* 0x0000000000007941 */ /* 0x000fea0003800000 */
.L_x_179:
        /* <DEDUP_REMOVED lines=13> */
.L_x_182:
[----:B------:R-:W-:Y:S05]  /*6c20*/  BSYNC B0 ;  /* 0x0000000000007941 */ /* 0x000fea0003800000 */
.L_x_181:
        /* <DEDUP_REMOVED lines=9> */
[----:B---3--:R-:W-:Y:S02]  /*6cc0*/  IADD3.X R13, R23, UR4, RZ, P5, !PT ;  /* 0x00000004170d7c10 */ /* 0x008fe4000affe4ff */
[----:B------:R-:W-:-:S13]  /*6cd0*/  ISETP.GT.AND P5, PT, R0, 0x88, P0 ;  /* 0x000000880000780c */ /* 0x000fda00007a4270 */
[----:B------:R-:W-:Y:S05]  /*6ce0*/  @!P5 BRA `(.L_x_184) ;  /* 0x000000000004d947 */ /* 0x000fea0003800000 */
[----:B------:R3:W5:Y:S02]  /*6cf0*/  LDG.E.LTC128B.U16 R20, desc[UR12][R12.64] ;  /* 0x0000000c0c147981 */ /* 0x000764000c1e1520 */
.L_x_184:
[----:B------:R-:W-:Y:S05]  /*6d00*/  BSYNC B0 ;  /* 0x0000000000007941 */ /* 0x000fea0003800000 */
.L_x_183:
        /* <DEDUP_REMOVED lines=15> */
.L_x_186:
[----:B------:R-:W-:Y:S05]  /*6e00*/  BSYNC B0 ;  /* 0x0000000000007941 */ /* 0x000fea0003800000 */
.L_x_185:
        /* <DEDUP_REMOVED lines=11> */
[----:B-1----:R-:W-:-:S04]  /*6ec0*/  IADD3 R22, P6, R4, UR21, RZ ;  /* 0x0000001504167c10 */ /* 0x002fc8000ffde0ff */
[----:B------:R-:W-:-:S05]  /*6ed0*/  IADD3.X R23, R5, UR4, RZ, P6, !PT ;  /* 0x0000000405177c10 */ /* 0x000fca000b7fe4ff */
[----:B------:R3:W5:Y:S04]  /*6ee0*/  LDG.E.LTC128B.U16 R20, desc[UR12][R22.64] ;  /* 0x0000000c16147981 */ /* 0x000768000c1e1520 */
.L_x_188:
[----:B------:R-:W-:Y:S05]  /*6ef0*/  BSYNC B0 ;  /* 0x0000000000007941 */ /* 0x000fea0003800000 */
.L_x_187:
[----:B-1-3-5:R-:W-:Y:S01]  /*6f00*/  IMAD.U32 R23, R20, 0x10000, RZ ;  /* 0x0001000014177824 */ /* 0x02afe200078e00ff */
[----:B------:R-:W-:Y:S01]  /*6f10*/  ISETP.GT.AND P6, PT, R10, RZ, PT ;  /* 0x000000ff0a00720c */ /* 0x000fe20003fc4270 */
[----:B------:R-:W-:Y:S02]  /*6f20*/  BSSY B0, `(.L_x_189) ;  /* 0x000000e000007945 */ /* 0x000fe40003800000 */
[----:B------:R-:W-:-:S04]  /*6f30*/  FMUL R16, R23, R14 ;  /* 0x0000000e17107220 */ /* 0x000fc80000400000 */
[----:B------:R-:W-:-:S05]  /*6f40*/  FFMA R16, R25, R11, R16 ;  /* 0x0000000b19107223 */ /* 0x000fca0000000010 */
[----:B------:R-:W-:-:S04]  /*6f50*/  F2FP.BF16.F32.PACK_AB R16, RZ, R16 ;  /* 0x00000010ff10723e */ /* 0x000fc800000010ff */
[----:B------:R-:W-:Y:S02]  /*6f60*/  PRMT R23, R16, 0x7610, R23 ;  /* 0x0000761010177816 */ /* 0x000fe40000000017 */
[----:B------:R-:W-:-:S03]  /*6f70*/  PRMT R16, R20, 0x7610, R16 ;  /* 0x0000761014107816 */ /* 0x000fc60000000010 */
[----:B------:R1:W-:Y:S01]  /*6f80*/  @P5 STG.E.U16 desc[UR12][R60.64], R23 ;  /* 0x000000173c005986 */ /* 0x0003e2000c10150c */
[----:B------:R-:W-:-:S05]  /*6f90*/  IADD3 R22, P5, R6, R17, RZ ;  /* 0x0000001106167210 */ /* 0x000fca0007fbe0ff */
[----:B-1----:R-:W-:Y:S01]  /*6fa0*/  IMAD.X R23, R7, 0x1, R21, P5 ;  /* 0x0000000107177824 */ /* 0x002fe200028e0615 */
[----:B------:R-:W-:-:S13]  /*6fb0*/  ISETP.GT.AND P5, PT, R0, 0xc8, P6 ;  /* 0x000000c80000780c */ /* 0x000fda00037a4270 */
[----:B------:R-:W-:Y:S05]  /*6fc0*/  @!P5 BRA `(.L_x_190) ;  /* 0x00000000000cd947 */ /* 0x000fea0003800000 */
[----:B------:R-:W-:-:S04]  /*6fd0*/  IADD3 R16, P6, R8, UR22, RZ ;  /* 0x0000001608107c10 */ /* 0x000fc8000ffde0ff */
[----:B------:R-:W-:-:S05]  /*6fe0*/  IADD3.X R17, R9, UR4, RZ, P6, !PT ;  /* 0x0000000409117c10 */ /* 0x000fca000b7fe4ff */
[----:B------:R1:W5:Y:S04]  /*6ff0*/  LDG.E.LTC128B.U16 R16, desc[UR12][R16.64] ;  /* 0x0000000c10107981 */ /* 0x000368000c1e1520 */
.L_x_190:
[----:B------:R-:W-:Y:S05]  /*7000*/  BSYNC B0 ;  /* 0x0000000000007941 */ /* 0x000fea0003800000 */
.L_x_189:
[----:B-1---5:R-:W-:Y:S01]  /*7010*/  IMAD.U32 R17, R16, 0x10000, RZ ;  /* 0x0001000010117824 */ /* 0x022fe200078e00ff */
        /* <DEDUP_REMOVED lines=9> */
[----:B-1----:R-:W-:Y:S05]  /*70b0*/  @!P5 BRA `(.L_x_192) ;  /* 0x00000000000cd947 */ /* 0x002fea0003800000 */
[----:B------:R-:W-:-:S04]  /*70c0*/  IADD3 R16, P6, R8, UR21, RZ ;  /* 0x0000001508107c10 */ /* 0x000fc8000ffde0ff */
[----:B------:R-:W-:-:S05]  /*70d0*/  IADD3.X R17, R9, UR4, RZ, P6, !PT ;  /* 0x0000000409117c10 */ /* 0x000fca000b7fe4ff */
[----:B------:R1:W5:Y:S04]  /*70e0*/  LDG.E.LTC128B.U16 R16, desc[UR12][R16.64] ;  /* 0x0000000c10107981 */ /* 0x000368000c1e1520 */
.L_x_192:
[----:B------:R-:W-:Y:S05]  /*70f0*/  BSYNC B0 ;  /* 0x0000000000007941 */ /* 0x000fea0003800000 */
.L_x_191:
        /* <DEDUP_REMOVED lines=12> */
[----:B-1----:R-:W-:-:S05]  /*71c0*/  IADD3.X R17, R5, UR4, RZ, P6, !PT ;  /* 0x0000000405117c10 */ /* 0x002fca000b7fe4ff */
[----:B------:R3:W5:Y:S04]  /*71d0*/  LDG.E.LTC128B.U16 R16, desc[UR12][R16.64] ;  /* 0x0000000c10107981 */ /* 0x000768000c1e1520 */
.L_x_194:
[----:B------:R-:W-:Y:S05]  /*71e0*/  BSYNC B0 ;  /* 0x0000000000007941 */ /* 0x000fea0003800000 */
.L_x_193:
[----:B-----5:R-:W-:Y:S01]  /*71f0*/  IMAD.U32 R15, R16, 0x10000, RZ ;  /* 0x00010000100f7824 */ /* 0x020fe200078e00ff */
[----:B------:R-:W-:Y:S01]  /*7200*/  ISETP.GT.AND P6, PT, R10, 0x9, PT ;  /* 0x000000090a00780c */ /* 0x000fe20003fc4270 */
[----:B------:R-:W-:Y:S02]  /*7210*/  BSSY B0, `(.L_x_195) ;  /* 0x000000e000007945 */ /* 0x000fe40003800000 */
[----:B------:R-:W-:-:S04]  /*7220*/  FMUL R15, R15, R14 ;  /* 0x0000000e0f0f7220 */ /* 0x000fc80000400000 */
[----:B------:R-:W-:-:S05]  /*7230*/  FFMA R15, R28, R11, R15 ;  /* 0x0000000b1c0f7223 */ /* 0x000fca000000000f */
[----:B------:R-:W-:-:S04]  /*7240*/  F2FP.BF16.F32.PACK_AB R15, RZ, R15 ;  /* 0x0000000fff0f723e */ /* 0x000fc800000010ff */
[----:B-1-3--:R-:W-:Y:S02]  /*7250*/  PRMT R17, R15, 0x7610, R17 ;  /* 0x000076100f117816 */ /* 0x00afe40000000011 */
[----:B------:R-:W-:-:S03]  /*7260*/  PRMT R15, R16, 0x7610, R15 ;  /* 0x00007610100f7816 */ /* 0x000fc6000000000f */
        /* <DEDUP_REMOVED lines=8> */
.L_x_196:
[----:B------:R-:W-:Y:S05]  /*72f0*/  BSYNC B0 ;  /* 0x0000000000007941 */ /* 0x000fea0003800000 */
.L_x_195:
[----:B-1---5:R-:W-:Y:S01]  /*7300*/  IMAD.U32 R13, R15, 0x10000, RZ ;  /* 0x000100000f0d7824 */ /* 0x022fe200078e00ff */
[----:B------:R-:W-:Y:S01]  /*7310*/  ISETP.GT.AND P6, PT, R10, 0x8, PT ;  /* 0x000000080a00780c */ /* 0x000fe20003fc4270 */
        /* <DEDUP_REMOVED lines=14> */
.L_x_198:
[----:B------:R-:W-:Y:S05]  /*7400*/  BSYNC B0 ;  /* 0x0000000000007941 */ /* 0x000fea0003800000 */
.L_x_197:
        /* <DEDUP_REMOVED lines=14> */
.L_x_200:
[----:B------:R-:W-:Y:S05]  /*74f0*/  BSYNC B0 ;  /* 0x0000000000007941 */ /* 0x000fea0003800000 */
.L_x_199:
        /* <DEDUP_REMOVED lines=14> */
.L_x_202:
[----:B------:R-:W-:Y:S05]  /*75e0*/  BSYNC B0 ;  /* 0x0000000000007941 */ /* 0x000fea0003800000 */
.L_x_201:
        /* <DEDUP_REMOVED lines=14> */
.L_x_204:
[----:B------:R-:W-:Y:S05]  /*76d0*/  BSYNC B0 ;  /* 0x0000000000007941 */ /* 0x000fea0003800000 */
.L_x_203:
[----:B-1---5:R-:W-:Y:S01]  /*76e0*/  IMAD.U32 R13, R12, 0x10000, RZ ;  /* 0x000100000c0d7824 */ /* 0x022fe200078e00ff */
[----:B------:R-:W-:Y:S01]  /*76f0*/  ISETP.GT.AND P6, PT, R10, 0x10, PT ;  /* 0x000000100a00780c */ /* 0x000fe20003fc4270 */
        /* <DEDUP_REMOVED lines=13> */
.L_x_206:
[----:B------:R-:W-:Y:S05]  /*77d0*/  BSYNC B0 ;  /* 0x0000000000007941 */ /* 0x000fea0003800000 */
.L_x_205:
        /* <DEDUP_REMOVED lines=14> */
.L_x_208:
[----:B------:R-:W-:Y:S05]  /*78c0*/  BSYNC B0 ;  /* 0x0000000000007941 */ /* 0x000fea0003800000 */
.L_x_207:
        /* <DEDUP_REMOVED lines=14> */
.L_x_210:
[----:B------:R-:W-:Y:S05]  /*79b0*/  BSYNC B0 ;  /* 0x0000000000007941 */ /* 0x000fea0003800000 */
.L_x_209:
        /* <DEDUP_REMOVED lines=14> */
.L_x_212:
[----:B------:R-:W-:Y:S05]  /*7aa0*/  BSYNC B0 ;  /* 0x0000000000007941 */ /* 0x000fea0003800000 */
.L_x_211:
        /* <DEDUP_REMOVED lines=15> */
.L_x_214:
[----:B------:R-:W-:Y:S05]  /*7ba0*/  BSYNC B0 ;  /* 0x0000000000007941 */ /* 0x000fea0003800000 */
.L_x_213:
        /* <DEDUP_REMOVED lines=14> */
.L_x_216:
[----:B------:R-:W-:Y:S05]  /*7c90*/  BSYNC B0 ;  /* 0x0000000000007941 */ /* 0x000fea0003800000 */
.L_x_215:
        /* <DEDUP_REMOVED lines=15> */
.L_x_218:
[----:B------:R-:W-:Y:S05]  /*7d90*/  BSYNC B0 ;  /* 0x0000000000007941 */ /* 0x000fea0003800000 */
.L_x_217:
        /* <DEDUP_REMOVED lines=14> */
.L_x_220:
[----:B------:R-:W-:Y:S05]  /*7e80*/  BSYNC B0 ;  /* 0x0000000000007941 */ /* 0x000fea0003800000 */
.L_x_219:
[----:B-1---5:R-:W-:Y:S01]  /*7e90*/  IMAD.U32 R13, R12, 0x10000, RZ ;  /* 0x000100000c0d7824 */ /* 0x022fe200078e00ff */
[----:B------:R-:W-:Y:S01]  /*7ea0*/  ISETP.GT.AND P6, PT, R10, 0x20, PT ;  /* 0x000000200a00780c */ /* 0x000fe20003fc4270 */
[----:B------:R-:W-:Y:S02]  /*7eb0*/  BSSY B0, `(.L_x_221) ;  /* 0x000000a000007945 */ /* 0x000fe40003800000 */
[----:B------:R-:W-:-:S04]  /*7ec0*/  FMUL R20, R13, R14 ;  /* 0x0000000e0d147220 */ /* 0x000fc80000400000 */
[----:B------:R-:W-:-:S05]  /*7ed0*/  FFMA R20, R41, R11, R20 ;  /* 0x0000000b29147223 */ /* 0x000fca0000000014 */
[----:B------:R-:W-:-:S05]  /*7ee0*/  F2FP.BF16.F32.PACK_AB R20, RZ, R20 ;  /* 0x00000014ff14723e */ /* 0x000fca00000010ff */
[----:B------:R1:W-:Y:S01]  /*7ef0*/  @P5 STG.E.U16 desc[UR12][R24.64], R20 ;  /* 0x0000001418005986 */ /* 0x0003e2000c10150c */
[----:B------:R-:W-:-:S13]  /*7f00*/  ISETP.GT.AND P5, PT, R0, 0xc8, P6 ;  /* 0x000000c80000780c */ /* 0x000fda00037a4270 */
[----:B-1----:R-:W-:Y:S05]  /*7f10*/  @!P5 BRA `(.L_x_222) ;  /* 0x00000000000cd947 */ /* 0x002fea0003800000 */
[----:B------:R-:W-:-:S04]  /*7f20*/  IADD3 R12, P6, R8, UR14, RZ ;  /* 0x0000000e080c7c10 */ /* 0x000fc8000ffde0ff */
[----:B------:R-:W-:-:S05]  /*7f30*/  IADD3.X R13, R9, UR4, RZ, P6, !PT ;  /* 0x00000004090d7c10 */ /* 0x000fca000b7fe4ff */
[----:B------:R1:W5:Y:S04]  /*7f40*/  LDG.E.LTC128B.U16 R12, desc[UR12][R12.64] ;  /* 0x0000000c0c0c7981 */ /* 0x000368000c1e1520 */
.L_x_222:
[----:B------:R-:W-:Y:S05]  /*7f50*/  BSYNC B0 ;  /* 0x0000000000007941 */ /* 0x000fea0003800000 */
.L_x_221:
        /* <DEDUP_REMOVED lines=12> */
.L_x_224:
[----:B------:R-:W-:Y:S05]  /*8020*/  BSYNC B0 ;  /* 0x0000000000007941 */ /* 0x000fea0003800000 */
.L_x_223:
        /* <DEDUP_REMOVED lines=15> */
.L_x_226:
[----:B------:R-:W-:Y:S05]  /*8120*/  BSYNC B0 ;  /* 0x0000000000007941 */ /* 0x000fea0003800000 */
.L_x_225:
[----:B-1---5:R-:W-:Y:S01]  /*8130*/  IMAD.U32 R13, R12, 0x10000, RZ ;  /* 0x000100000c0d7824 */ /* 0x022fe200078e00ff */
        /* <DEDUP_REMOVED lines=12> */
.L_x_228:
[----:B------:R-:W-:Y:S05]  /*8200*/  BSYNC B0 ;  /* 0x0000000000007941 */ /* 0x000fea0003800000 */
.L_x_227:
[----:B-1---5:R-:W-:Y:S01]  /*8210*/  IMAD.U32 R13, R12, 0x10000, RZ ;  /* 0x000100000c0d7824 */ /* 0x022fe200078e00ff */
[----:B------:R-:W-:Y:S01]  /*8220*/  ISETP.GT.AND P6, PT, R10, 0x28, PT ;  /* 0x000000280a00780c */ /* 0x000fe20003fc4270 */
[----:B------:R-:W-:Y:S02]  /*8230*/  BSSY B0, `(.L_x_229) ;  /* 0x000000c000007945 */ /* 0x000fe40003800000 */
[----:B------:R-:W-:Y:S01]  /*8240*/  FMUL R10, R13, R14 ;  /* 0x0000000e0d0a7220 */ /* 0x000fe20000400000 */
[----:B------:R-:W-:-:S03]  /*8250*/  ISETP.GT.AND P6, PT, R0, 0xc8, P6 ;  /* 0x000000c80000780c */ /* 0x000fc600037c4270 */
[----:B------:R-:W-:-:S05]  /*8260*/  FFMA R10, R45, R11, R10 ;  /* 0x0000000b2d0a7223 */ /* 0x000fca000000000a */
[----:B------:R-:W-:-:S04]  /*8270*/  F2FP.BF16.F32.PACK_AB R10, RZ, R10 ;  /* 0x0000000aff0a723e */ /* 0x000fc800000010ff */
[----:B------:R-:W-:Y:S02]  /*8280*/  PRMT R13, R10, 0x7610, R13 ;  /* 0x000076100a0d7816 */ /* 0x000fe4000000000d */
[----:B------:R-:W-:-:S03]  /*8290*/  PRMT R10, R12, 0x7610, R10 ;  /* 0x000076100c0a7816 */ /* 0x000fc6000000000a */
[----:B------:R1:W-:Y:S01]  /*82a0*/  @P5 STG.E.U16 desc[UR12][R18.64], R13 ;  /* 0x0000000d12005986 */ /* 0x0003e2000c10150c */
[----:B------:R-:W-:Y:S05]  /*82b0*/  @!P6 BRA `(.L_x_230) ;  /* 0x00000000000ce947 */ /* 0x000fea0003800000 */
[----:B------:R-:W-:-:S04]  /*82c0*/  IADD3 R12, P5, R8, UR10, RZ ;  /* 0x0000000a080c7c10 */ /* 0x000fc8000ffbe0ff */
[----:B-1----:R-:W-:-:S05]  /*82d0*/  IADD3.X R13, R9, UR4, RZ, P5, !PT ;  /* 0x00000004090d7c10 */ /* 0x002fca000affe4ff */
[----:B------:R3:W5:Y:S04]  /*82e0*/  LDG.E.LTC128B.U16 R10, desc[UR12][R12.64] ;  /* 0x0000000c0c0a7981 */ /* 0x000768000c1e1520 */
.L_x_230:
[----:B------:R-:W-:Y:S05]  /*82f0*/  BSYNC B0 ;  /* 0x0000000000007941 */ /* 0x000fea0003800000 */
.L_x_229:
[----:B-1-3-5:R-:W-:Y:S01]  /*8300*/  IMAD.U32 R13, R10, 0x10000, RZ ;  /* 0x000100000a0d7824 */ /* 0x02afe200078e00ff */
[----:B------:R-:W-:Y:S01]  /*8310*/  IADD3 R12, P5, R6, R101, RZ ;  /* 0x00000065060c7210 */ /* 0x000fe20007fbe0ff */
[----:B------:R-:W-:Y:S01]  /*8320*/  BSSY B0, `(.L_x_231) ;  /* 0x000000b000007945 */ /* 0x000fe20003800000 */
[----:B------:R-:W-:Y:S01]  /*8330*/  ISETP.GT.AND P4, PT, R0, 0xc8, P4 ;  /* 0x000000c80000780c */ /* 0x000fe20002784270 */
[----:B------:R-:W-:-:S04]  /*8340*/  FMUL R13, R13, R14 ;  /* 0x0000000e0d0d7220 */ /* 0x000fc80000400000 */
[----:B------:R-:W-:-:S05]  /*8350*/  FFMA R13, R46, R11, R13 ;  /* 0x0000000b2e0d7223 */ /* 0x000fca000000000d */
[----:B------:R-:W-:Y:S01]  /*8360*/  F2FP.BF16.F32.PACK_AB R15, RZ, R13 ;  /* 0x0000000dff0f723e */ /* 0x000fe200000010ff */
[----:B------:R-:W-:-:S05]  /*8370*/  IMAD.X R13, R7, 0x1, R21, P5 ;  /* 0x00000001070d7824 */ /* 0x000fca00028e0615 */
[----:B------:R1:W-:Y:S01]  /*8380*/  @P6 STG.E.U16 desc[UR12][R12.64], R15 ;  /* 0x0000000f0c006986 */ /* 0x0003e2000c10150c */
[----:B------:R-:W-:Y:S05]  /*8390*/  @!P4 BRA `(.L_x_232) ;  /* 0x00000000000cc947 */ /* 0x000fea0003800000 */
[----:B-1----:R-:W-:-:S04]  /*83a0*/  IADD3 R12, P5, R8, UR9, RZ ;  /* 0x00000009080c7c10 */ /* 0x002fc8000ffbe0ff */
[----:B------:R-:W-:-:S05]  /*83b0*/  IADD3.X R13, R9, UR4, RZ, P5, !PT ;  /* 0x00000004090d7c10 */ /* 0x000fca000affe4ff */
[----:B------:R3:W5:Y:S04]  /*83c0*/  LDG.E.LTC128B.U16 R10, desc[UR12][R12.64] ;  /* 0x0000000c0c0a7981 */ /* 0x000768000c1e1520 */
.L_x_232:
[----:B------:R-:W-:Y:S05]  /*83d0*/  BSYNC B0 ;  /* 0x0000000000007941 */ /* 0x000fea0003800000 */
.L_x_231:
[----:B-1-3-5:R-:W-:Y:S01]  /*83e0*/  IMAD.U32 R13, R10, 0x10000, RZ ;  /* 0x000100000a0d7824 */ /* 0x02afe200078e00ff */
[----:B------:R-:W-:Y:S01]  /*83f0*/  ISETP.GT.AND P5, PT, R0, 0xc0, P3 ;  /* 0x000000c00000780c */ /* 0x000fe20001fa4270 */
[----:B------:R-:W-:Y:S02]  /*8400*/  BSSY B0, `(.L_x_233) ;  /* 0x000000b000007945 */ /* 0x000fe40003800000 */
[----:B------:R-:W-:-:S04]  /*8410*/  FMUL R12, R13, R14 ;  /* 0x0000000e0d0c7220 */ /* 0x000fc80000400000 */
[----:B------:R-:W-:Y:S01]  /*8420*/  FFMA R47, R47, R11, R12 ;  /* 0x0000000b2f2f7223 */ /* 0x000fe2000000000c */
[----:B------:R-:W-:-:S04]  /*8430*/  IADD3 R12, P6, R6, R103, RZ ;  /* 0x00000067060c7210 */ /* 0x000fc80007fde0ff */
[----:B------:R-:W-:Y:S01]  /*8440*/  F2FP.BF16.F32.PACK_AB R47, RZ, R47 ;  /* 0x0000002fff2f723e */ /* 0x000fe200000010ff */
[----:B------:R-:W-:-:S05]  /*8450*/  IMAD.X R13, R7, 0x1, R21, P6 ;  /* 0x00000001070d7824 */ /* 0x000fca00030e0615 */
[----:B------:R1:W-:Y:S01]  /*8460*/  @P4 STG.E.U16 desc[UR12][R12.64], R47 ;  /* 0x0000002f0c004986 */ /* 0x0003e2000c10150c */
[----:B------:R-:W-:Y:S05]  /*8470*/  @!P5 BRA `(.L_x_234) ;  /* 0x00000000000cd947 */ /* 0x000fea0003800000 */
[----:B-1----:R-:W-:-:S04]  /*8480*/  IADD3 R12, P4, R4, UR8, RZ ;  /* 0x00000008040c7c10 */ /* 0x002fc8000ff9e0ff */
[----:B------:R-:W-:-:S05]  /*8490*/  IADD3.X R13, R5, UR4, RZ, P4, !PT ;  /* 0x00000004050d7c10 */ /* 0x000fca000a7fe4ff */
[----:B------:R3:W5:Y:S04]  /*84a0*/  LDG.E.LTC128B.U16 R10, desc[UR12][R12.64] ;  /* 0x0000000c0c0a7981 */ /* 0x000768000c1e1520 */
.L_x_234:
[----:B------:R-:W-:Y:S05]  /*84b0*/  BSYNC B0 ;  /* 0x0000000000007941 */ /* 0x000fea0003800000 */
.L_x_233:
        /* <DEDUP_REMOVED lines=13> */
.L_x_236:
[----:B------:R-:W-:Y:S05]  /*8590*/  BSYNC B0 ;  /* 0x0000000000007941 */ /* 0x000fea0003800000 */
.L_x_235:
        /* <DEDUP_REMOVED lines=13> */
.L_x_238:
[----:B------:R-:W-:Y:S05]  /*8670*/  BSYNC B0 ;  /* 0x0000000000007941 */ /* 0x000fea0003800000 */
.L_x_237:
        /* <DEDUP_REMOVED lines=13> */
.L_x_240:
[----:B------:R-:W-:Y:S05]  /*8750*/  BSYNC B0 ;  /* 0x0000000000007941 */ /* 0x000fea0003800000 */
.L_x_239:
        /* <DEDUP_REMOVED lines=13> */
.L_x_242:
[----:B------:R-:W-:Y:S05]  /*8830*/  BSYNC B0 ;  /* 0x0000000000007941 */ /* 0x000fea0003800000 */
.L_x_241:
[----:B-1-3-5:R-:W-:Y:S01]  /*8840*/  IMAD.U32 R13, R10, 0x10000, RZ ;  /* 0x000100000a0d7824 */ /* 0x02afe200078e00ff */
[----:B------:R-:W-:Y:S01]  /*8850*/  IADD3 R12, P4, R2, R109, RZ ;  /* 0x0000006d020c7210 */ /* 0x000fe20007f9e0ff */
[----:B------:R-:W-:Y:S01]  /*8860*/  BSSY B0, `(.L_x_243) ;  /* 0x000000b000007945 */ /* 0x000fe20003800000 */
[----:B------:R-:W-:Y:S01]  /*8870*/  ISETP.GT.AND P2, PT, R0, 0xc0, P0 ;  /* 0x000000c00000780c */ /* 0x000fe20000744270 */
[----:B------:R-:W-:-:S04]  /*8880*/  FMUL R13, R13, R14 ;  /* 0x0000000e0d0d7220 */ /* 0x000fc80000400000 */
[----:B------:R-:W-:-:S05]  /*8890*/  FFMA R13, R52, R11, R13 ;  /* 0x0000000b340d7223 */ /* 0x000fca000000000d */
[----:B------:R-:W-:Y:S01]  /*88a0*/  F2FP.BF16.F32.PACK_AB R15, RZ, R13 ;  /* 0x0000000dff0f723e */ /* 0x000fe200000010ff */
[----:B------:R-:W-:Y:S01]  /*88b0*/  IMAD.X R13, R3, 0x1, R21, P4 ;  /* 0x00000001030d7824 */ /* 0x000fe200020e0615 */
[----:B--2---:R-:W-:-:S04]  /*88c0*/  IADD3 R4, P4, R4, UR5, RZ ;  /* 0x0000000504047c10 */ /* 0x004fc8000ff9e0ff */
[----:B------:R1:W-:Y:S01]  /*88d0*/  @P3 STG.E.U16 desc[UR12][R12.64], R15 ;  /* 0x0000000f0c003986 */ /* 0x0003e2000c10150c */
[----:B------:R-:W-:Y:S01]  /*88e0*/  IADD3.X R5, R5, UR4, RZ, P4, !PT ;  /* 0x0000000405057c10 */ /* 0x000fe2000a7fe4ff */
[----:B------:R-:W-:Y:S07]  /*88f0*/  @!P2 BRA `(.L_x_244) ;  /* 0x000000000004a947 */ /* 0x000fee0003800000 */
[----:B------:R2:W5:Y:S02]  /*8900*/  LDG.E.LTC128B.U16 R10, desc[UR12][R4.64] ;  /* 0x0000000c040a7981 */ /* 0x000564000c1e1520 */
.L_x_244:
[----:B------:R-:W-:Y:S05]  /*8910*/  BSYNC B0 ;  /* 0x0000000000007941 */ /* 0x000fea0003800000 */
.L_x_243:
[----:B--2--5:R-:W-:Y:S01]  /*8920*/  IMAD.U32 R5, R10, 0x10000, RZ ;  /* 0x000100000a057824 */ /* 0x024fe200078e00ff */
[----:B------:R-:W-:Y:S01]  /*8930*/  IADD3 R2, P3, R2, R111, RZ ;  /* 0x0000006f02027210 */ /* 0x000fe20007f7e0ff */
[----:B------:R-:W-:Y:S01]  /*8940*/  BSSY B0, `(.L_x_245) ;  /* 0x000000b000007945 */ /* 0x000fe20003800000 */
[----:B------:R-:W-:Y:S01]  /*8950*/  ISETP.GT.AND P1, PT, R0, 0xc8, P1 ;  /* 0x000000c80000780c */ /* 0x000fe20000f24270 */
[----:B------:R-:W-:Y:S02]  /*8960*/  FMUL R4, R5, R14 ;  /* 0x0000000e05047220 */ /* 0x000fe40000400000 */
[----:B------:R-:W-:Y:S02]  /*8970*/  IMAD.X R3, R3, 0x1, R21, P3 ;  /* 0x0000000103037824 */ /* 0x000fe400018e0615 */
[----:B------:R-:W-:-:S05]  /*8980*/  FFMA R4, R53, R11, R4 ;  /* 0x0000000b35047223 */ /* 0x000fca0000000004 */
[----:B------:R-:W-:-:S05]  /*8990*/  F2FP.BF16.F32.PACK_AB R4, RZ, R4 ;  /* 0x00000004ff04723e */ /* 0x000fca00000010ff */
[----:B------:R2:W-:Y:S01]  /*89a0*/  @P2 STG.E.U16 desc[UR12][R2.64], R4 ;  /* 0x0000000402002986 */ /* 0x0005e2000c10150c */
[----:B------:R-:W-:Y:S05]  /*89b0*/  @!P1 BRA `(.L_x_246) ;  /* 0x00000000000c9947 */ /* 0x000fea0003800000 */
[----:B--2---:R-:W-:-:S04]  /*89c0*/  IADD3 R2, P2, R8, UR6, RZ ;  /* 0x0000000608027c10 */ /* 0x004fc8000ff5e0ff */
[----:B------:R-:W-:-:S05]  /*89d0*/  IADD3.X R3, R9, UR4, RZ, P2, !PT ;  /* 0x0000000409037c10 */ /* 0x000fca00097fe4ff */
[----:B------:R3:W5:Y:S04]  /*89e0*/  LDG.E.LTC128B.U16 R10, desc[UR12][R2.64] ;  /* 0x0000000c020a7981 */ /* 0x000768000c1e1520 */
.L_x_246:
[----:B------:R-:W-:Y:S05]  /*89f0*/  BSYNC B0 ;  /* 0x0000000000007941 */ /* 0x000fea0003800000 */
.L_x_245:
[----:B--23-5:R-:W-:Y:S01]  /*8a00*/  IMAD.U32 R3, R10, 0x10000, RZ ;  /* 0x000100000a037824 */ /* 0x02cfe200078e00ff */
[----:B------:R-:W-:Y:S01]  /*8a10*/  IADD3 R2, P2, R6, R109, RZ ;  /* 0x0000006d06027210 */ /* 0x000fe20007f5e0ff */
[----:B------:R-:W-:Y:S01]  /*8a20*/  BSSY B0, `(.L_x_247) ;  /* 0x000000c000007945 */ /* 0x000fe20003800000 */
[----:B------:R-:W-:Y:S01]  /*8a30*/  ISETP.GT.AND P0, PT, R0, 0xc8, P0 ;  /* 0x000000c80000780c */ /* 0x000fe20000704270 */
[----:B------:R-:W-:-:S04]  /*8a40*/  FMUL R3, R3, R14 ;  /* 0x0000000e03037220 */ /* 0x000fc80000400000 */
[----:B------:R-:W-:-:S05]  /*8a50*/  FFMA R3, R54, R11, R3 ;  /* 0x0000000b36037223 */ /* 0x000fca0000000003 */
[----:B------:R-:W-:Y:S01]  /*8a60*/  F2FP.BF16.F32.PACK_AB R5, RZ, R3 ;  /* 0x00000003ff05723e */ /* 0x000fe200000010ff */
[----:B------:R-:W-:Y:S01]  /*8a70*/  IMAD.X R3, R7, 0x1, R21, P2 ;  /* 0x0000000107037824 */ /* 0x000fe200010e0615 */
[----:B------:R-:W-:Y:S02]  /*8a80*/  IADD3 R4, P2, R8, UR5, RZ ;  /* 0x0000000508047c10 */ /* 0x000fe4000ff5e0ff */
[----:B------:R-:W-:Y:S02]  /*8a90*/  PRMT R0, R5, 0x7610, R0 ;  /* 0x0000761005007816 */ /* 0x000fe40000000000 */
[----:B------:R-:W-:-:S03]  /*8aa0*/  IADD3.X R5, R9, UR4, RZ, P2, !PT ;  /* 0x0000000409057c10 */ /* 0x000fc600097fe4ff */
[----:B------:R2:W-:Y:S01]  /*8ab0*/  @P1 STG.E.U16 desc[UR12][R2.64], R0 ;  /* 0x0000000002001986 */ /* 0x0005e2000c10150c */
[----:B------:R-:W-:Y:S05]  /*8ac0*/  @!P0 BRA `(.L_x_248) ;  /* 0x0000000000048947 */ /* 0x000fea0003800000 */
[----:B------:R3:W5:Y:S02]  /*8ad0*/  LDG.E.LTC128B.U16 R10, desc[UR12][R4.64] ;  /* 0x0000000c040a7981 */ /* 0x000764000c1e1520 */
.L_x_248:
[----:B------:R-:W-:Y:S05]  /*8ae0*/  BSYNC B0 ;  /* 0x0000000000007941 */ /* 0x000fea0003800000 */
.L_x_247:
[----:B--2--5:R-:W-:Y:S01]  /*8af0*/  IMAD.U32 R3, R10, 0x10000, RZ ;  /* 0x000100000a037824 */ /* 0x024fe200078e00ff */
[----:B------:R-:W-:-:S03]  /*8b00*/  IADD3 R2, P1, R6, R111, RZ ;  /* 0x0000006f06027210 */ /* 0x000fc60007f3e0ff */
[----:B------:R-:W-:-:S04]  /*8b10*/  FMUL R14, R3, R14 ;  /* 0x0000000e030e7220 */ /* 0x000fc80000400000 */
[----:B------:R-:W-:Y:S01]  /*8b20*/  FFMA R14, R55, R11, R14 ;  /* 0x0000000b370e7223 */ /* 0x000fe2000000000e */
[----:B------:R-:W-:Y:S06]  /*8b30*/  @!P0 EXIT ;  /* 0x000000000000894d */ /* 0x000fec0003800000 */
[----:B------:R-:W-:Y:S01]  /*8b40*/  F2FP.BF16.F32.PACK_AB R14, RZ, R14 ;  /* 0x0000000eff0e723e */ /* 0x000fe200000010ff */
[----:B------:R-:W-:-:S05]  /*8b50*/  IMAD.X R3, R7, 0x1, R21, P1 ;  /* 0x0000000107037824 */ /* 0x000fca00008e0615 */
[----:B------:R-:W-:Y:S01]  /*8b60*/  STG.E.U16 desc[UR12][R2.64], R14 ;  /* 0x0000000e02007986 */ /* 0x000fe2000c10150c */
[----:B------:R-:W-:Y:S05]  /*8b70*/  EXIT ;  /* 0x000000000000794d */ /* 0x000fea0003800000 */
.L_x_28:
[----:B------:R-:W-:Y:S01]  /*8b80*/  ULDC.64 UR4, c[0x0][0x5c8] ;  /* 0x0001720000047ab9 */ /* 0x000fe20000000a00 */
[-C--:B------:R-:W-:Y:S01]  /*8b90*/  FMUL R120, R120, R11.reuse ;  /* 0x0000000b78787220 */ /* 0x080fe20000400000 */
[----:B------:R-:W-:Y:S01]  /*8ba0*/  LEA R2, P1, R18, UR4, 0x1 ;  /* 0x0000000412027c11 */ /* 0x000fe2000f8208ff */
[-C--:B------:R-:W-:Y:S01]  /*8bb0*/  FMUL R121, R121, R11.reuse ;  /* 0x0000000b79797220 */ /* 0x080fe20000400000 */
[----:B------:R-:W-:Y:S01]  /*8bc0*/  ISETP.GT.AND P4, PT, R10, 0x1, PT ;  /* 0x000000010a00780c */ /* 0x000fe20003f84270 */
[-C--:B------:R-:W-:Y:S01]  /*8bd0*/  FMUL R122, R122, R11.reuse ;  /* 0x0000000b7a7a7220 */ /* 0x080fe20000400000 */
[----:B------:R-:W-:Y:S01]  /*8be0*/  F2FP.BF16.F32.PACK_AB R120, RZ, R120 ;  /* 0x00000078ff78723e */ /* 0x000fe200000010ff */
[-C--:B------:R-:W-:Y:S01]  /*8bf0*/  FMUL R123, R123, R11.reuse ;  /* 0x0000000b7b7b7220 */ /* 0x080fe20000400000 */
[----:B------:R-:W-:Y:S01]  /*8c00*/  LEA.HI.X R3, R18, UR5, R21, 0x1, P1 ;  /* 0x0000000512037c11 */ /* 0x000fe200088f0c15 */
[-C--:B------:R-:W-:Y:S01]  /*8c10*/  FMUL R124, R124, R11.reuse ;  /* 0x0000000b7c7c7220 */ /* 0x080fe20000400000 */
[----:B------:R-:W-:Y:S01]  /*8c20*/  ISETP.GT.AND P2, PT, R10, RZ, PT ;  /* 0x000000ff0a00720c */ /* 0x000fe20003f44270 */
[-C--:B------:R-:W-:Y:S01]  /*8c30*/  FMUL R125, R125, R11.reuse ;  /* 0x0000000b7d7d7220 */ /* 0x080fe20000400000 */
[C---:B------:R-:W-:Y:S01]  /*8c40*/  ISETP.GT.AND P1, PT, R0.reuse, RZ, P4 ;  /* 0x000000ff0000720c */ /* 0x040fe20002724270 */
[----:B------:R-:W-:Y:S01]  /*8c50*/  @P0 STG.E.U16 desc[UR12][R2.64], R120 ;  /* 0x0000007802000986 */ /* 0x000fe2000c10150c */
[----:B------:R-:W-:Y:S01]  /*8c60*/  ISETP.GT.AND P2, PT, R0, 0x8, P2 ;  /* 0x000000080000780c */ /* 0x000fe20001744270 */
[-C--:B------:R-:W-:Y:S01]  /*8c70*/  FMUL R126, R126, R11.reuse ;  /* 0x0000000b7e7e7220 */ /* 0x080fe20000400000 */
[----:B------:R-:W-:Y:S01]  /*8c80*/  ISETP.GT.AND P0, PT, R0, 0x8, P4 ;  /* 0x000000080000780c */ /* 0x000fe20002704270 */
[-C--:B------:R-:W-:Y:S01]  /*8c90*/  FMUL R127, R127, R11.reuse ;  /* 0x0000000b7f7f7220 */ /* 0x080fe20000400000 */
[----:B------:R-:W-:Y:S01]  /*8ca0*/  SHF.L.U64.HI R15, R16, 0x1, R15 ;  /* 0x00000001100f7819 */ /* 0x000fe2000001020f */
[-C--:B------:R-:W-:Y:S01]  /*8cb0*/  FMUL R128, R128, R11.reuse ;  /* 0x0000000b80807220 */ /* 0x080fe20000400000 */
[----:B------:R-:W-:Y:S01]  /*8cc0*/  LEA R4, P3, R16, R2, 0x1 ;  /* 0x0000000210047211 */ /* 0x000fe200078608ff */
[----:B------:R-:W-:Y:S01]  /*8cd0*/  FMUL R129, R129, R11 ;  /* 0x0000000b81817220 */ /* 0x000fe20000400000 */
[----:B------:R-:W-:Y:S01]  /*8ce0*/  F2FP.BF16.F32.PACK_AB R121, RZ, R121 ;  /* 0x00000079ff79723e */ /* 0x000fe200000010ff */
[----:B------:R-:W-:Y:S01]  /*8cf0*/  FMUL R130, R130, R11 ;  /* 0x0000000b82827220 */ /* 0x000fe20000400000 */
[----:B------:R-:W-:Y:S01]  /*8d00*/  F2FP.BF16.F32.PACK_AB R122, RZ, R122 ;  /* 0x0000007aff7a723e */ /* 0x000fe200000010ff */
[----:B------:R-:W-:Y:S01]  /*8d10*/  IMAD.X R5, R15, 0x1, R3, P3 ;  /* 0x000000010f057824 */ /* 0x000fe200018e0603 */
[----:B------:R-:W-:Y:S01]  /*8d20*/  F2FP.BF16.F32.PACK_AB R123, RZ, R123 ;  /* 0x0000007bff7b723e */ /* 0x000fe200000010ff */
[----:B------:R-:W-:Y:S01]  /*8d30*/  @P1 STG.E.U16 desc[UR12][R2.64+0x2], R121 ;  /* 0x0000027902001986 */ /* 0x000fe2000c10150c */
[C---:B------:R-:W-:Y:S01]  /*8d40*/  ISETP.GT.AND P5, PT, R10.reuse, 0x8, PT ;  /* 0x000000080a00780c */ /* 0x040fe20003fa4270 */
[-C--:B------:R-:W-:Y:S01]  /*8d50*/  FMUL R131, R131, R11.reuse ;  /* 0x0000000b83837220 */ /* 0x080fe20000400000 */
[----:B------:R-:W-:Y:S01]  /*8d60*/  ISETP.GT.AND P4, PT, R10, 0x9, PT ;  /* 0x000000090a00780c */ /* 0x000fe20003f84270 */
[----:B------:R-:W-:Y:S01]  /*8d70*/  @P2 STG.E.U16 desc[UR12][R4.64], R122 ;  /* 0x0000007a04002986 */ /* 0x000fe2000c10150c */
[----:B------:R-:W-:Y:S01]  /*8d80*/  ISETP.GT.AND P1, PT, R0, RZ, P5 ;  /* 0x000000ff0000720c */ /* 0x000fe20002f24270 */
[----:B------:R-:W-:Y:S01]  /*8d90*/  IMAD.SHL.U32 R9, R12, 0x80, RZ ;  /* 0x000000800c097824 */ /* 0x000fe200078e00ff */
[C---:B------:R-:W-:Y:S01]  /*8da0*/  ISETP.GT.AND P2, PT, R0.reuse, RZ, P4 ;  /* 0x000000ff0000720c */ /* 0x040fe20002744270 */
[----:B------:R-:W-:Y:S01]  /*8db0*/  @P0 STG.E.U16 desc[UR12][R4.64+0x2], R123 ;  /* 0x0000027b04000986 */ /* 0x000fe2000c10150c */
[----:B------:R-:W-:Y:S01]  /*8dc0*/  ISETP.GT.AND P0, PT, R0, 0x8, P5 ;  /* 0x000000080000780c */ /* 0x000fe20002f04270 */
[-C--:B------:R-:W-:Y:S01]  /*8dd0*/  FMUL R132, R132, R11.reuse ;  /* 0x0000000b84847220 */ /* 0x080fe20000400000 */
[----:B------:R-:W-:Y:S01]  /*8de0*/  F2FP.BF16.F32.PACK_AB R124, RZ, R124 ;  /* 0x0000007cff7c723e */ /* 0x000fe200000010ff */
[----:B------:R-:W-:Y:S01]  /*8df0*/  FMUL R133, R133, R11 ;  /* 0x0000000b85857220 */ /* 0x000fe20000400000 */
[----:B------:R-:W-:Y:S01]  /*8e00*/  F2FP.BF16.F32.PACK_AB R125, RZ, R125 ;  /* 0x0000007dff7d723e */ /* 0x000fe200000010ff */
[-C--:B------:R-:W-:Y:S01]  /*8e10*/  FMUL R134, R134, R11.reuse ;  /* 0x0000000b86867220 */ /* 0x080fe20000400000 */
[----:B------:R-:W-:Y:S01]  /*8e20*/  F2FP.BF16.F32.PACK_AB R126, RZ, R126 ;  /* 0x0000007eff7e723e */ /* 0x000fe200000010ff */
[-C--:B------:R-:W-:Y:S01]  /*8e30*/  FMUL R135, R135, R11.reuse ;  /* 0x0000000b87877220 */ /* 0x080fe20000400000 */
[----:B------:R-:W-:Y:S01]  /*8e40*/  ISETP.GT.AND P3, PT, R10, 0x10, PT ;  /* 0x000000100a00780c */ /* 0x000fe20003f64270 */
[----:B------:R-:W-:Y:S01]  /*8e50*/  @P1 STG.E.U16 desc[UR12][R2.64+0x10], R124 ;  /* 0x0000107c02001986 */ /* 0x000fe2000c10150c */
[----:B------:R-:W-:Y:S01]  /*8e60*/  ISETP.GT.AND P1, PT, R0, 0x8, P4 ;  /* 0x000000080000780c */ /* 0x000fe20002724270 */
[----:B------:R-:W-:Y:S01]  /*8e70*/  FMUL R136, R136, R11 ;  /* 0x0000000b88887220 */ /* 0x000fe20000400000 */
[----:B------:R-:W-:Y:S01]  /*8e80*/  F2FP.BF16.F32.PACK_AB R127, RZ, R127 ;  /* 0x0000007fff7f723e */ /* 0x000fe200000010ff */
[----:B------:R-:W-:Y:S01]  /*8e90*/  @P2 STG.E.U16 desc[UR12][R2.64+0x12], R125 ;  /* 0x0000127d02002986 */ /* 0x000fe2000c10150c */
[----:B------:R-:W-:Y:S01]  /*8ea0*/  F2FP.BF16.F32.PACK_AB R128, RZ, R128 ;  /* 0x00000080ff80723e */ /* 0x000fe200000010ff */
[-C--:B------:R-:W-:Y:S01]  /*8eb0*/  FMUL R137, R137, R11.reuse ;  /* 0x0000000b89897220 */ /* 0x080fe20000400000 */
[----:B------:R-:W-:Y:S01]  /*8ec0*/  ISETP.GT.AND P2, PT, R10, 0x11, PT ;  /* 0x000000110a00780c */ /* 0x000fe20003f44270 */
[----:B------:R-:W-:Y:S01]  /*8ed0*/  @P0 STG.E.U16 desc[UR12][R4.64+0x10], R126 ;  /* 0x0000107e04000986 */ /* 0x000fe2000c10150c */
[----:B------:R-:W-:Y:S01]  /*8ee0*/  ISETP.GT.AND P0, PT, R0, RZ, P3 ;  /* 0x000000ff0000720c */ /* 0x000fe20001f04270 */
[----:B------:R-:W-:Y:S01]  /*8ef0*/  FMUL R138, R138, R11 ;  /* 0x0000000b8a8a7220 */ /* 0x000fe20000400000 */
[----:B------:R-:W-:Y:S01]  /*8f00*/  F2FP.BF16.F32.PACK_AB R129, RZ, R129 ;  /* 0x00000081ff81723e */ /* 0x000fe200000010ff */
[----:B------:R-:W-:Y:S01]  /*8f10*/  FMUL R139, R139, R11 ;  /* 0x0000000b8b8b7220 */ /* 0x000fe20000400000 */
[----:B------:R-:W-:Y:S01]  /*8f20*/  F2FP.BF16.F32.PACK_AB R130, RZ, R130 ;  /* 0x00000082ff82723e */ /* 0x000fe200000010ff */
[----:B------:R-:W-:Y:S01]  /*8f30*/  @P1 STG.E.U16 desc[UR12][R4.64+0x12], R127 ;  /* 0x0000127f04001986 */ /* 0x000fe2000c10150c */
[----:B------:R-:W-:Y:S01]  /*8f40*/  F2FP.BF16.F32.PACK_AB R131, RZ, R131 ;  /* 0x00000083ff83723e */ /* 0x000fe200000010ff */
[-C--:B------:R-:W-:Y:S01]  /*8f50*/  FMUL R140, R140, R11.reuse ;  /* 0x0000000b8c8c7220 */ /* 0x080fe20000400000 */
[----:B------:R-:W-:Y:S01]  /*8f60*/  SHF.L.U64.HI R13, R12, 0x7, R13 ;  /* 0x000000070c0d7819 */ /* 0x000fe2000001020d */
[-C--:B------:R-:W-:Y:S01]  /*8f70*/  FMUL R141, R141, R11.reuse ;  /* 0x0000000b8d8d7220 */ /* 0x080fe20000400000 */
[----:B------:R-:W-:Y:S01]  /*8f80*/  LOP3.LUT R15, R9, 0x2, RZ, 0xfc, !PT ;  /* 0x00000002090f7812 */ /* 0x000fe200078efcff */
[-C--:B------:R-:W-:Y:S01]  /*8f90*/  FMUL R142, R142, R11.reuse ;  /* 0x0000000b8e8e7220 */ /* 0x080fe20000400000 */
[----:B------:R-:W-:Y:S01]  /*8fa0*/  F2FP.BF16.F32.PACK_AB R132, RZ, R132 ;  /* 0x00000084ff84723e */ /* 0x000fe200000010ff */
[----:B------:R0:W-:Y:S01]  /*8fb0*/  @P0 STG.E.U16 desc[UR12][R2.64+0x20], R128 ;  /* 0x0000208002000986 */ /* 0x0001e2000c10150c */
[----:B------:R-:W-:Y:S01]  /*8fc0*/  ISETP.GT.AND P0, PT, R0, RZ, P2 ;  /* 0x000000ff0000720c */ /* 0x000fe20001704270 */
[-C--:B------:R-:W-:Y:S01]  /*8fd0*/  FMUL R143, R143, R11.reuse ;  /* 0x0000000b8f8f7220 */ /* 0x080fe20000400000 */
[----:B------:R-:W-:Y:S01]  /*8fe0*/  ISETP.GT.AND P1, PT, R10, 0x19, PT ;  /* 0x000000190a00780c */ /* 0x000fe20003f24270 */
[----:B------:R-:W-:Y:S01]  /*8ff0*/  FMUL R144, R144, R11 ;  /* 0x0000000b90907220 */ /* 0x000fe20000400000 */
[----:B------:R-:W-:Y:S01]  /*9000*/  F2FP.BF16.F32.PACK_AB R133, RZ, R133 ;  /* 0x00000085ff85723e */ /* 0x000fe200000010ff */
[-C--:B------:R-:W-:Y:S01]  /*9010*/  FMUL R145, R145, R11.reuse ;  /* 0x0000000b91917220 */ /* 0x080fe20000400000 */
[----:B------:R-:W-:Y:S01]  /*9020*/  F2FP.BF16.F32.PACK_AB R134, RZ, R134 ;  /* 0x00000086ff86723e */ /* 0x000fe200000010ff */
[----:B------:R-:W-:Y:S01]  /*9030*/  FMUL R146, R146, R11 ;  /* 0x0000000b92927220 */ /* 0x000fe20000400000 */
[----:B------:R-:W-:Y:S01]  /*9040*/  F2FP.BF16.F32.PACK_AB R135, RZ, R135 ;  /* 0x00000087ff87723e */ /* 0x000fe200000010ff */
[-C--:B------:R-:W-:Y:S01]  /*9050*/  FMUL R147, R147, R11.reuse ;  /* 0x0000000b93937220 */ /* 0x080fe20000400000 */
[----:B------:R-:W-:Y:S01]  /*9060*/  F2FP.BF16.F32.PACK_AB R136, RZ, R136 ;  /* 0x00000088ff88723e */ /* 0x000fe200000010ff */
[----:B------:R-:W-:Y:S01]  /*9070*/  FMUL R148, R148, R11 ;  /* 0x0000000b94947220 */ /* 0x000fe20000400000 */
[----:B------:R-:W-:Y:S01]  /*9080*/  F2FP.BF16.F32.PACK_AB R137, RZ, R137 ;  /* 0x00000089ff89723e */ /* 0x000fe200000010ff */
[----:B------:R1:W-:Y:S01]  /*9090*/  @P0 STG.E.U16 desc[UR12][R2.64+0x22], R129 ;  /* 0x0000228102000986 */ /* 0x0003e2000c10150c */
[----:B------:R-:W-:Y:S01]  /*90a0*/  ISETP.GT.AND P0, PT, R0, 0x8, P3 ;  /* 0x000000080000780c */ /* 0x000fe20001f04270 */
[-C--:B------:R-:W-:Y:S01]  /*90b0*/  FMUL R149, R149, R11.reuse ;  /* 0x0000000b95957220 */ /* 0x080fe20000400000 */
[----:B------:R-:W-:Y:S01]  /*90c0*/  F2FP.BF16.F32.PACK_AB R138, RZ, R138 ;  /* 0x0000008aff8a723e */ /* 0x000fe200000010ff */
[----:B------:R-:W-:Y:S01]  /*90d0*/  FMUL R150, R150, R11 ;  /* 0x0000000b96967220 */ /* 0x000fe20000400000 */
[----:B------:R-:W-:Y:S01]  /*90e0*/  F2FP.BF16.F32.PACK_AB R139, RZ, R139 ;  /* 0x0000008bff8b723e */ /* 0x000fe200000010ff */
[-C--:B------:R-:W-:Y:S01]  /*90f0*/  FMUL R151, R151, R11.reuse ;  /* 0x0000000b97977220 */ /* 0x080fe20000400000 */
[----:B------:R-:W-:Y:S01]  /*9100*/  ISETP.GT.AND P5, PT, R10, 0x28, PT ;  /* 0x000000280a00780c */ /* 0x000fe20003fa4270 */
[-C--:B------:R-:W-:Y:S01]  /*9110*/  FMUL R88, R88, R11.reuse ;  /* 0x0000000b58587220 */ /* 0x080fe20000400000 */
[----:B------:R-:W-:Y:S01]  /*9120*/  F2FP.BF16.F32.PACK_AB R140, RZ, R140 ;  /* 0x0000008cff8c723e */ /* 0x000fe200000010ff */
[-C--:B------:R-:W-:Y:S01]  /*9130*/  FMUL R89, R89, R11.reuse ;  /* 0x0000000b59597220 */ /* 0x080fe20000400000 */
[----:B------:R-:W-:Y:S01]  /*9140*/  ISETP.GT.AND P4, PT, R10, 0x29, PT ;  /* 0x000000290a00780c */ /* 0x000fe20003f84270 */
[----:B------:R-:W-:Y:S01]  /*9150*/  FMUL R90, R90, R11 ;  /* 0x0000000b5a5a7220 */ /* 0x000fe20000400000 */
[----:B------:R-:W-:Y:S01]  /*9160*/  F2FP.BF16.F32.PACK_AB R141, RZ, R141 ;  /* 0x0000008dff8d723e */ /* 0x000fe200000010ff */
[----:B------:R-:W-:Y:S01]  /*9170*/  @P0 STG.E.U16 desc[UR12][R4.64+0x20], R130 ;  /* 0x0000208204000986 */ /* 0x000fe2000c10150c */
[----:B------:R-:W-:Y:S01]  /*9180*/  ISETP.GT.AND P0, PT, R0, 0x8, P2 ;  /* 0x000000080000780c */ /* 0x000fe20001704270 */
[-C--:B------:R-:W-:Y:S01]  /*9190*/  FMUL R91, R91, R11.reuse ;  /* 0x0000000b5b5b7220 */ /* 0x080fe20000400000 */
[----:B------:R-:W-:Y:S01]  /*91a0*/  ISETP.GT.AND P2, PT, R10, 0x18, PT ;  /* 0x000000180a00780c */ /* 0x000fe20003f44270 */
        /* <DEDUP_REMOVED lines=8> */
[----:B------:R-:W-:Y:S01]  /*9230*/  FMUL R96, R96, R11 ;  /* 0x0000000b60607220 */ /* 0x000fe20000400000 */
[----:B------:R-:W-:Y:S01]  /*9240*/  F2FP.BF16.F32.PACK_AB R145, RZ, R145 ;  /* 0x00000091ff91723e */ /* 0x000fe200000010ff */
[----:B------:R-:W-:Y:S01]  /*9250*/  @P0 STG.E.U16 desc[UR12][R4.64+0x22], R131 ;  /* 0x0000228304000986 */ /* 0x000fe2000c10150c */
[----:B------:R-:W-:Y:S01]  /*9260*/  IADD3 R6, P0, R9, R2, RZ ;  /* 0x0000000209067210 */ /* 0x000fe20007f1e0ff */
[-C--:B------:R-:W-:Y:S01]  /*9270*/  FMUL R97, R97, R11.reuse ;  /* 0x0000000b61617220 */ /* 0x080fe20000400000 */
[----:B------:R-:W-:Y:S01]  /*9280*/  F2FP.BF16.F32.PACK_AB R146, RZ, R146 ;  /* 0x00000092ff92723e */ /* 0x000fe200000010ff */
[----:B------:R-:W-:Y:S01]  /*9290*/  FMUL R98, R98, R11 ;  /* 0x0000000b62627220 */ /* 0x000fe20000400000 */
[----:B------:R-:W-:Y:S01]  /*92a0*/  F2FP.BF16.F32.PACK_AB R147, RZ, R147 ;  /* 0x00000093ff93723e */ /* 0x000fe200000010ff */
[--C-:B------:R-:W-:Y:S01]  /*92b0*/  IMAD.X R7, R13, 0x1, R3.reuse, P0 ;  /* 0x000000010d077824 */ /* 0x100fe200000e0603 */
[----:B------:R-:W-:Y:S01]  /*92c0*/  IADD3 R18, P0, R15, R2, RZ ;  /* 0x000000020f127210 */ /* 0x000fe20007f1e0ff */
[-C--:B------:R-:W-:Y:S01]  /*92d0*/  FMUL R99, R99, R11.reuse ;  /* 0x0000000b63637220 */ /* 0x080fe20000400000 */
[----:B------:R-:W-:Y:S01]  /*92e0*/  F2FP.BF16.F32.PACK_AB R148, RZ, R148 ;  /* 0x00000094ff94723e */ /* 0x000fe200000010ff */
[----:B------:R-:W-:Y:S01]  /*92f0*/  FMUL R100, R100, R11 ;  /* 0x0000000b64647220 */ /* 0x000fe20000400000 */
[----:B------:R-:W-:Y:S01]  /*9300*/  F2FP.BF16.F32.PACK_AB R149, RZ, R149 ;  /* 0x00000095ff95723e */ /* 0x000fe200000010ff */
[----:B------:R-:W-:Y:S01]  /*9310*/  IMAD.X R19, R13, 0x1, R3, P0 ;  /* 0x000000010d137824 */ /* 0x000fe200000e0603 */
[----:B------:R-:W-:Y:S01]  /*9320*/  ISETP.GT.AND P0, PT, R0, RZ, P2 ;  /* 0x000000ff0000720c */ /* 0x000fe20001704270 */
[-C--:B------:R-:W-:Y:S01]  /*9330*/  FMUL R101, R101, R11.reuse ;  /* 0x0000000b65657220 */ /* 0x080fe20000400000 */
[----:B------:R-:W-:Y:S01]  /*9340*/  F2FP.BF16.F32.PACK_AB R150, RZ, R150 ;  /* 0x00000096ff96723e */ /* 0x000fe200000010ff */
[----:B------:R-:W-:Y:S01]  /*9350*/  FMUL R102, R102, R11 ;  /* 0x0000000b66667220 */ /* 0x000fe20000400000 */
[----:B------:R-:W-:Y:S01]  /*9360*/  F2FP.BF16.F32.PACK_AB R151, RZ, R151 ;  /* 0x00000097ff97723e */ /* 0x000fe200000010ff */
[-C--:B------:R-:W-:Y:S01]  /*9370*/  FMUL R103, R103, R11.reuse ;  /* 0x0000000b67677220 */ /* 0x080fe20000400000 */
[----:B------:R-:W-:Y:S01]  /*9380*/  LOP3.LUT R21, R9, 0x10, RZ, 0xfc, !PT ;  /* 0x0000001009157812 */ /* 0x000fe200078efcff */
[-C--:B------:R-:W-:Y:S01]  /*9390*/  FMUL R104, R104, R11.reuse ;  /* 0x0000000b68687220 */ /* 0x080fe20000400000 */
[----:B------:R-:W-:Y:S01]  /*93a0*/  F2FP.BF16.F32.PACK_AB R88, RZ, R88 ;  /* 0x00000058ff58723e */ /* 0x000fe200000010ff */
[-C--:B------:R-:W-:Y:S01]  /*93b0*/  FMUL R105, R105, R11.reuse ;  /* 0x0000000b69697220 */ /* 0x080fe20000400000 */
[----:B------:R-:W-:Y:S01]  /*93c0*/  LOP3.LUT R23, R9, 0x12, RZ, 0xfc, !PT ;  /* 0x0000001209177812 */ /* 0x000fe200078efcff */
[----:B------:R-:W-:Y:S01]  /*93d0*/  FMUL R106, R106, R11 ;  /* 0x0000000b6a6a7220 */ /* 0x000fe20000400000 */
[----:B------:R-:W-:Y:S01]  /*93e0*/  F2FP.BF16.F32.PACK_AB R89, RZ, R89 ;  /* 0x00000059ff59723e */ /* 0x000fe200000010ff */
[----:B------:R-:W-:Y:S01]  /*93f0*/  @P0 STG.E.U16 desc[UR12][R2.64+0x30], R132 ;  /* 0x0000308402000986 */ /* 0x000fe2000c10150c */
[----:B------:R-:W-:Y:S01]  /*9400*/  ISETP.GT.AND P0, PT, R0, RZ, P1 ;  /* 0x000000ff0000720c */ /* 0x000fe20000f04270 */
        /* <DEDUP_REMOVED lines=8> */
[-C--:B------:R-:W-:Y:S01]  /*9490*/  FMUL R111, R111, R11.reuse ;  /* 0x0000000b6f6f7220 */ /* 0x080fe20000400000 */
[----:B------:R-:W-:Y:S01]  /*94a0*/  PRMT R8, R92, 0x7610, R8 ;  /* 0x000076105c087816 */ /* 0x000fe20000000008 */
[-C--:B------:R-:W-:Y:S01]  /*94b0*/  FMUL R112, R112, R11.reuse ;  /* 0x0000000b70707220 */ /* 0x080fe20000400000 */
[----:B------:R-:W-:Y:S01]  /*94c0*/  F2FP.BF16.F32.PACK_AB R94, RZ, R94 ;  /* 0x0000005eff5e723e */ /* 0x000fe200000010ff */
[----:B------:R-:W-:Y:S01]  /*94d0*/  @P0 STG.E.U16 desc[UR12][R2.64+0x32], R133 ;  /* 0x0000328502000986 */ /* 0x000fe2000c10150c */
[----:B------:R-:W-:Y:S01]  /*94e0*/  ISETP.GT.AND P0, PT, R0, 0x8, P2 ;  /* 0x000000080000780c */ /* 0x000fe20001704270 */
        /* <DEDUP_REMOVED lines=26> */
[----:B------:R-:W-:Y:S01]  /*9690*/  @P0 STG.E.U16 desc[UR12][R4.64+0x32], R135 ;  /* 0x0000328704000986 */ /* 0x000fe2000c10150c */
[----:B------:R-:W-:Y:S01]  /*96a0*/  ISETP.GT.AND P0, PT, R0, RZ, P2 ;  /* 0x000000ff0000720c */ /* 0x000fe20001704270 */
        /* <DEDUP_REMOVED lines=135> */
[----:B------:R-:W-:-:S02]  /*9f20*/  F2FP.BF16.F32.PACK_AB R33, RZ, R33 ;  /* 0x00000021ff21723e */ /* 0x000fc400000010ff */
[----:B------:R-:W-:Y:S01]  /*9f30*/  F2FP.BF16.F32.PACK_AB R34, RZ, R34 ;  /* 0x00000022ff22723e */ /* 0x000fe200000010ff */
[----:B------:R-:W-:Y:S01]  /*9f40*/  @P0 STG.E.U16 desc[UR12][R2.64+0x62], R145 ;  /* 0x0000629102000986 */ /* 0x000fe2000c10150c */
[----:B------:R-:W-:Y:S02]  /*9f50*/  ISETP.GT.AND P0, PT, R0, 0x8, P3 ;  /* 0x000000080000780c */ /* 0x000fe40001f04270 */
[----:B------:R-:W-:Y:S02]  /*9f60*/  F2FP.BF16.F32.PACK_AB R35, RZ, R35 ;  /* 0x00000023ff23723e */ /* 0x000fe400000010ff */
[----:B------:R-:W-:Y:S02]  /*9f70*/  F2FP.BF16.F32.PACK_AB R36, RZ, R36 ;  /* 0x00000024ff24723e */ /* 0x000fe400000010ff */
[----:B------:R-:W-:Y:S02]  /*9f80*/  F2FP.BF16.F32.PACK_AB R37, RZ, R37 ;  /* 0x00000025ff25723e */ /* 0x000fe400000010ff */
[----:B------:R-:W-:-:S02]  /*9f90*/  F2FP.BF16.F32.PACK_AB R38, RZ, R38 ;  /* 0x00000026ff26723e */ /* 0x000fc400000010ff */
[----:B------:R-:W-:Y:S02]  /*9fa0*/  F2FP.BF16.F32.PACK_AB R39, RZ, R39 ;  /* 0x00000027ff27723e */ /* 0x000fe400000010ff */
[----:B------:R-:W-:Y:S01]  /*9fb0*/  F2FP.BF16.F32.PACK_AB R40, RZ, R40 ;  /* 0x00000028ff28723e */ /* 0x000fe200000010ff */
[----:B------:R-:W-:Y:S01]  /*9fc0*/  @P0 STG.E.U16 desc[UR12][R4.64+0x60], R146 ;  /* 0x0000609204000986 */ /* 0x000fe2000c10150c */
[----:B------:R-:W-:Y:S02]  /*9fd0*/  ISETP.GT.AND P0, PT, R0, 0x8, P1 ;  /* 0x000000080000780c */ /* 0x000fe40000f04270 */
[----:B------:R-:W-:Y:S02]  /*9fe0*/  F2FP.BF16.F32.PACK_AB R41, RZ, R41 ;  /* 0x00000029ff29723e */ /* 0x000fe400000010ff */
[----:B------:R-:W-:Y:S02]  /*9ff0*/  F2FP.BF16.F32.PACK_AB R42, RZ, R42 ;  /* 0x0000002aff2a723e */ /* 0x000fe400000010ff */
[----:B------:R-:W-:-:S02]  /*a000*/  F2FP.BF16.F32.PACK_AB R43, RZ, R43 ;  /* 0x0000002bff2b723e */ /* 0x000fc400000010ff */
[----:B------:R-:W-:Y:S02]  /*a010*/  F2FP.BF16.F32.PACK_AB R44, RZ, R44 ;  /* 0x0000002cff2c723e */ /* 0x000fe400000010ff */
[----:B------:R-:W-:Y:S02]  /*a020*/  F2FP.BF16.F32.PACK_AB R45, RZ, R45 ;  /* 0x0000002dff2d723e */ /* 0x000fe400000010ff */
[----:B------:R-:W-:Y:S01]  /*a030*/  F2FP.BF16.F32.PACK_AB R46, RZ, R46 ;  /* 0x0000002eff2e723e */ /* 0x000fe200000010ff */
[----:B------:R-:W-:Y:S01]  /*a040*/  @P0 STG.E.U16 desc[UR12][R4.64+0x62], R147 ;  /* 0x0000629304000986 */ /* 0x000fe2000c10150c */
[----:B------:R-:W-:Y:S02]  /*a050*/  ISETP.GT.AND P0, PT, R0, RZ, P2 ;  /* 0x000000ff0000720c */ /* 0x000fe40001704270 */
[----:B------:R-:W-:Y:S02]  /*a060*/  F2FP.BF16.F32.PACK_AB R47, RZ, R47 ;  /* 0x0000002fff2f723e */ /* 0x000fe400000010ff */
[----:B------:R-:W-:-:S02]  /*a070*/  F2FP.BF16.F32.PACK_AB R48, RZ, R48 ;  /* 0x00000030ff30723e */ /* 0x000fc400000010ff */
[----:B------:R-:W-:Y:S02]  /*a080*/  F2FP.BF16.F32.PACK_AB R49, RZ, R49 ;  /* 0x00000031ff31723e */ /* 0x000fe400000010ff */
[----:B------:R-:W-:Y:S02]  /*a090*/  F2FP.BF16.F32.PACK_AB R50, RZ, R50 ;  /* 0x00000032ff32723e */ /* 0x000fe400000010ff */
[----:B------:R-:W-:Y:S02]  /*a0a0*/  F2FP.BF16.F32.PACK_AB R51, RZ, R51 ;  /* 0x00000033ff33723e */ /* 0x000fe400000010ff */
[----:B------:R-:W-:Y:S01]  /*a0b0*/  F2FP.BF16.F32.PACK_AB R52, RZ, R52 ;  /* 0x00000034ff34723e */ /* 0x000fe200000010ff */
[----:B------:R-:W-:Y:S01]  /*a0c0*/  @P0 STG.E.U16 desc[UR12][R2.64+0x70], R148 ;  /* 0x0000709402000986 */ /* 0x000fe2000c10150c */
[----:B------:R-:W-:Y:S02]  /*a0d0*/  ISETP.GT.AND P0, PT, R10, 0x39, PT ;  /* 0x000000390a00780c */ /* 0x000fe40003f04270 */
[----:B------:R-:W-:-:S02]  /*a0e0*/  F2FP.BF16.F32.PACK_AB R53, RZ, R53 ;  /* 0x00000035ff35723e */ /* 0x000fc400000010ff */
[----:B------:R-:W-:Y:S02]  /*a0f0*/  ISETP.GT.AND P6, PT, R0, RZ, P0 ;  /* 0x000000ff0000720c */ /* 0x000fe400007c4270 */
[----:B------:R-:W-:-:S11]  /*a100*/  F2FP.BF16.F32.PACK_AB R54, RZ, R54 ;  /* 0x00000036ff36723e */ /* 0x000fd600000010ff */
[----:B------:R-:W-:Y:S01]  /*a110*/  @P6 STG.E.U16 desc[UR12][R2.64+0x72], R149 ;  /* 0x0000729502006986 */ /* 0x000fe2000c10150c */
[----:B------:R-:W-:-:S13]  /*a120*/  ISETP.GT.AND P6, PT, R0, 0x8, P2 ;  /* 0x000000080000780c */ /* 0x000fda00017c4270 */
[----:B------:R-:W-:Y:S01]  /*a130*/  @P6 STG.E.U16 desc[UR12][R4.64+0x70], R150 ;  /* 0x0000709604006986 */ /* 0x000fe2000c10150c */
[----:B------:R-:W-:-:S13]  /*a140*/  ISETP.GT.AND P6, PT, R0, 0x8, P0 ;  /* 0x000000080000780c */ /* 0x000fda00007c4270 */
[----:B------:R-:W-:Y:S01]  /*a150*/  @P6 STG.E.U16 desc[UR12][R4.64+0x72], R151 ;  /* 0x0000729704006986 */ /* 0x000fe2000c10150c */
[----:B0-----:R-:W-:-:S05]  /*a160*/  IADD3 R128, P6, R21, R2, RZ ;  /* 0x0000000215807210 */ /* 0x001fca0007fde0ff */
[----:B-1----:R-:W-:Y:S01]  /*a170*/  IMAD.X R129, R13, 0x1, R3, P6 ;  /* 0x000000010d817824 */ /* 0x002fe200030e0603 */
[----:B------:R-:W-:-:S04]  /*a180*/  ISETP.GT.AND P6, PT, R10, RZ, PT ;  /* 0x000000ff0a00720c */ /* 0x000fc80003fc4270 */
[----:B------:R-:W-:-:S13]  /*a190*/  ISETP.GT.AND P6, PT, R0, 0x40, P6 ;  /* 0x000000400000780c */ /* 0x000fda00037c4270 */
[----:B------:R-:W-:Y:S01]  /*a1a0*/  @P6 STG.E.U16 desc[UR12][R6.64], R88 ;  /* 0x0000005806006986 */ /* 0x000fe2000c10150c */
[----:B------:R-:W-:-:S05]  /*a1b0*/  IADD3 R120, P6, R23, R2, RZ ;  /* 0x0000000217787210 */ /* 0x000fca0007fde0ff */
[----:B------:R-:W-:Y:S01]  /*a1c0*/  IMAD.X R121, R13, 0x1, R3, P6 ;  /* 0x000000010d797824 */ /* 0x000fe200030e0603 */
[----:B------:R-:W-:-:S04]  /*a1d0*/  ISETP.GT.AND P6, PT, R10, 0x1, PT ;  /* 0x000000010a00780c */ /* 0x000fc80003fc4270 */
[----:B------:R-:W-:-:S13]  /*a1e0*/  ISETP.GT.AND P6, PT, R0, 0x40, P6 ;  /* 0x000000400000780c */ /* 0x000fda00037c4270 */
[----:B------:R0:W-:Y:S01]  /*a1f0*/  @P6 STG.E.U16 desc[UR12][R18.64], R89 ;  /* 0x0000005912006986 */ /* 0x0001e2000c10150c */
[----:B------:R-:W-:-:S05]  /*a200*/  IADD3 R16, P6, R9, R4, RZ ;  /* 0x0000000409107210 */ /* 0x000fca0007fde0ff */
[----:B------:R-:W-:Y:S01]  /*a210*/  IMAD.X R17, R13, 0x1, R5, P6 ;  /* 0x000000010d117824 */ /* 0x000fe200030e0605 */
[----:B------:R-:W-:-:S04]  /*a220*/  ISETP.GT.AND P6, PT, R10, RZ, PT ;  /* 0x000000ff0a00720c */ /* 0x000fc80003fc4270 */
[----:B------:R-:W-:Y:S02]  /*a230*/  ISETP.GT.AND P6, PT, R0, 0x48, P6 ;  /* 0x000000480000780c */ /* 0x000fe400037c4270 */
[C---:B0-----:R-:W-:Y:S02]  /*a240*/  LOP3.LUT R19, R9.reuse, 0x20, RZ, 0xfc, !PT ;  /* 0x0000002009137812 */ /* 0x041fe400078efcff */
[----:B------:R-:W-:-:S09]  /*a250*/  LOP3.LUT R89, R9, 0x22, RZ, 0xfc, !PT ;  /* 0x0000002209597812 */ /* 0x000fd200078efcff */
        /* <DEDUP_REMOVED lines=8> */
[----:B------:R-:W-:-:S04]  /*a2e0*/  ISETP.GT.AND P6, PT, R10, 0x8, PT ;  /* 0x000000080a00780c */ /* 0x000fc80003fc4270 */
[----:B------:R-:W-:Y:S02]  /*a2f0*/  ISETP.GT.AND P6, PT, R0, 0x40, P6 ;  /* 0x000000400000780c */ /* 0x000fe400037c4270 */
[----:B0-----:R-:W-:-:S11]  /*a300*/  LOP3.LUT R91, R9, 0x30, RZ, 0xfc, !PT ;  /* 0x00000030095b7812 */ /* 0x001fd600078efcff */
[----:B------:R0:W-:Y:S01]  /*a310*/  @P6 STG.E.U16 desc[UR12][R128.64], R8 ;  /* 0x0000000880006986 */ /* 0x0001e2000c10150c */
[----:B------:R-:W-:-:S05]  /*a320*/  IADD3 R122, P6, R89, R2, RZ ;  /* 0x00000002597a7210 */ /* 0x000fca0007fde0ff */
[----:B------:R-:W-:Y:S01]  /*a330*/  IMAD.X R123, R13, 0x1, R3, P6 ;  /* 0x000000010d7b7824 */ /* 0x000fe200030e0603 */
[----:B------:R-:W-:-:S04]  /*a340*/  ISETP.GT.AND P6, PT, R10, 0x9, PT ;  /* 0x000000090a00780c */ /* 0x000fc80003fc4270 */
[----:B------:R-:W-:Y:S02]  /*a350*/  ISETP.GT.AND P6, PT, R0, 0x40, P6 ;  /* 0x000000400000780c */ /* 0x000fe400037c4270 */
[----:B0-----:R-:W-:-:S11]  /*a360*/  PRMT R8, R96, 0x7610, R8 ;  /* 0x0000761060087816 */ /* 0x001fd60000000008 */
[----:B------:R0:W-:Y:S01]  /*a370*/  @P6 STG.E.U16 desc[UR12][R120.64], R93 ;  /* 0x0000005d78006986 */ /* 0x0001e2000c10150c */
[----:B------:R-:W-:-:S05]  /*a380*/  IADD3 R92, P6, R21, R4, RZ ;  /* 0x00000004155c7210 */ /* 0x000fca0007fde0ff */
[----:B0-----:R-:W-:Y:S01]  /*a390*/  IMAD.X R93, R13, 0x1, R5, P6 ;  /* 0x000000010d5d7824 */ /* 0x001fe200030e0605 */
        /* <DEDUP_REMOVED lines=80> */
[----:B------:R-:W-:Y:S02]  /*a8a0*/  ISETP.GT.AND P6, PT, R0, 0x40, P5 ;  /* 0x000000400000780c */ /* 0x000fe40002fc4270 */
[----:B0-----:R-:W-:-:S11]  /*a8b0*/  LOP3.LUT R107, R9, 0x70, RZ, 0xfc, !PT ;  /* 0x00000070096b7812 */ /* 0x001fd600078efcff */
[----:B------:R-:W-:Y:S01]  /*a8c0*/  @P6 STG.E.U16 desc[UR12][R126.64], R8 ;  /* 0x000000087e006986 */ /* 0x000fe2000c10150c */
[----:B------:R-:W-:-:S05]  /*a8d0*/  IADD3 R122, P6, R105, R2, RZ ;  /* 0x00000002697a7210 */ /* 0x000fca0007fde0ff */
[----:B------:R-:W-:Y:S01]  /*a8e0*/  IMAD.X R123, R13, 0x1, R3, P6 ;  /* 0x000000010d7b7824 */ /* 0x000fe200030e0603 */
[----:B------:R-:W-:-:S13]  /*a8f0*/  ISETP.GT.AND P6, PT, R0, 0x40, P4 ;  /* 0x000000400000780c */ /* 0x000fda00027c4270 */
[----:B------:R0:W-:Y:S01]  /*a900*/  @P6 STG.E.U16 desc[UR12][R120.64], R109 ;  /* 0x0000006d78006986 */ /* 0x0001e2000c10150c */
[----:B------:R-:W-:-:S05]  /*a910*/  IADD3 R108, P6, R99, R4, RZ ;  /* 0x00000004636c7210 */ /* 0x000fca0007fde0ff */
[----:B0-----:R-:W-:Y:S01]  /*a920*/  IMAD.X R109, R13, 0x1, R5, P6 ;  /* 0x000000010d6d7824 */ /* 0x001fe200030e0605 */
[----:B------:R-:W-:-:S13]  /*a930*/  ISETP.GT.AND P6, PT, R0, 0x48, P5 ;  /* 0x000000480000780c */ /* 0x000fda0002fc4270 */
[----:B------:R0:W-:Y:S01]  /*a940*/  @P6 STG.E.U16 desc[UR12][R108.64], R110 ;  /* 0x0000006e6c006986 */ /* 0x0001e2000c10150c */
[----:B------:R-:W-:-:S05]  /*a950*/  IADD3 R126, P6, R101, R4, RZ ;  /* 0x00000004657e7210 */ /* 0x000fca0007fde0ff */
[----:B------:R-:W-:Y:S01]  /*a960*/  IMAD.X R127, R13, 0x1, R5, P6 ;  /* 0x000000010d7f7824 */ /* 0x000fe200030e0605 */
[----:B------:R-:W-:Y:S02]  /*a970*/  ISETP.GT.AND P6, PT, R0, 0x48, P4 ;  /* 0x000000480000780c */ /* 0x000fe400027c4270 */
[----:B0-----:R-:W-:-:S11]  /*a980*/  LOP3.LUT R109, R9, 0x72, RZ, 0xfc, !PT ;  /* 0x00000072096d7812 */ /* 0x001fd600078efcff */
[----:B------:R0:W-:Y:S01]  /*a990*/  @P6 STG.E.U16 desc[UR12][R126.64], R111 ;  /* 0x0000006f7e006986 */ /* 0x0001e2000c10150c */
[----:B------:R-:W-:-:S05]  /*a9a0*/  IADD3 R120, P6, R107, R2, RZ ;  /* 0x000000026b787210 */ /* 0x000fca0007fde0ff */
[----:B------:R-:W-:Y:S01]  /*a9b0*/  IMAD.X R121, R13, 0x1, R3, P6 ;  /* 0x000000010d797824 */ /* 0x000fe200030e0603 */
[----:B------:R-:W-:-:S13]  /*a9c0*/  ISETP.GT.AND P6, PT, R0, 0x40, P3 ;  /* 0x000000400000780c */ /* 0x000fda0001fc4270 */
        /* <DEDUP_REMOVED lines=13> */
[----:B-1----:R-:W-:-:S05]  /*aaa0*/  IADD3 R112, P6, R107, R4, RZ ;  /* 0x000000046b707210 */ /* 0x002fca0007fde0ff */
[----:B--2---:R-:W-:Y:S01]  /*aab0*/  IMAD.X R113, R13, 0x1, R5, P6 ;  /* 0x000000010d717824 */ /* 0x004fe200030e0605 */
[----:B------:R-:W-:-:S13]  /*aac0*/  ISETP.GT.AND P6, PT, R0, 0x40, P2 ;  /* 0x000000400000780c */ /* 0x000fda00017c4270 */
[----:B------:R-:W-:Y:S01]  /*aad0*/  @P6 STG.E.U16 desc[UR12][R120.64], R116 ;  /* 0x0000007478006986 */ /* 0x000fe2000c10150c */
[----:B------:R-:W-:-:S05]  /*aae0*/  IADD3 R4, P6, R109, R4, RZ ;  /* 0x000000046d047210 */ /* 0x000fca0007fde0ff */
[----:B------:R-:W-:Y:S01]  /*aaf0*/  IMAD.X R5, R13, 0x1, R5, P6 ;  /* 0x000000010d057824 */ /* 0x000fe200030e0605 */
[----:B------:R-:W-:-:S13]  /*ab00*/  ISETP.GT.AND P6, PT, R0, 0x40, P0 ;  /* 0x000000400000780c */ /* 0x000fda00007c4270 */
[----:B------:R-:W-:Y:S01]  /*ab10*/  @P6 STG.E.U16 desc[UR12][R128.64], R117 ;  /* 0x0000007580006986 */ /* 0x000fe2000c10150c */
[----:B---3--:R-:W-:-:S05]  /*ab20*/  IADD3 R2, P6, R6, R9, RZ ;  /* 0x0000000906027210 */ /* 0x008fca0007fde0ff */
[----:B------:R-:W-:Y:S01]  /*ab30*/  IMAD.X R3, R7, 0x1, R13, P6 ;  /* 0x0000000107037824 */ /* 0x000fe200030e060d */
[----:B------:R-:W-:-:S13]  /*ab40*/  ISETP.GT.AND P6, PT, R0, 0x48, P2 ;  /* 0x000000480000780c */ /* 0x000fda00017c4270 */
[----:B------:R1:W-:Y:S01]  /*ab50*/  @P6 STG.E.U16 desc[UR12][R112.64], R118 ;  /* 0x0000007670006986 */ /* 0x0003e2000c10150c */
[----:B0-----:R-:W-:-:S05]  /*ab60*/  IADD3 R110, P6, R15, R6, RZ ;  /* 0x000000060f6e7210 */ /* 0x001fca0007fde0ff */
[----:B------:R-:W-:Y:S01]  /*ab70*/  IMAD.X R111, R7, 0x1, R13, P6 ;  /* 0x00000001076f7824 */ /* 0x000fe200030e060d */
[----:B------:R-:W-:-:S13]  /*ab80*/  ISETP.GT.AND P6, PT, R0, 0x48, P0 ;  /* 0x000000480000780c */ /* 0x000fda00007c4270 */
[----:B------:R0:W-:Y:S01]  /*ab90*/  @P6 STG.E.U16 desc[UR12][R4.64], R119 ;  /* 0x0000007704006986 */ /* 0x0001e2000c10150c */
[----:B------:R-:W-:-:S05]  /*aba0*/  IADD3 R114, P6, R21, R6, RZ ;  /* 0x0000000615727210 */ /* 0x000fca0007fde0ff */
[----:B------:R-:W-:Y:S01]  /*abb0*/  IMAD.X R115, R7, 0x1, R13, P6 ;  /* 0x0000000107737824 */ /* 0x000fe200030e060d */
[----:B------:R-:W-:-:S04]  /*abc0*/  ISETP.GT.AND P6, PT, R10, RZ, PT ;  /* 0x000000ff0a00720c */ /* 0x000fc80003fc4270 */
[----:B------:R-:W-:-:S13]  /*abd0*/  ISETP.GT.AND P6, PT, R0, 0x80, P6 ;  /* 0x000000800000780c */ /* 0x000fda00037c4270 */
[----:B------:R2:W-:Y:S01]  /*abe0*/  @P6 STG.E.U16 desc[UR12][R2.64], R56 ;  /* 0x0000003802006986 */ /* 0x0005e2000c10150c */
[----:B-1----:R-:W-:-:S05]  /*abf0*/  IADD3 R112, P6, R23, R6, RZ ;  /* 0x0000000617707210 */ /* 0x002fca0007fde0ff */
[----:B------:R-:W-:Y:S01]  /*ac00*/  IMAD.X R113, R7, 0x1, R13, P6 ;  /* 0x0000000107717824 */ /* 0x000fe200030e060d */
[----:B------:R-:W-:-:S04]  /*ac10*/  ISETP.GT.AND P6, PT, R10, 0x1, PT ;  /* 0x000000010a00780c */ /* 0x000fc80003fc4270 */
[----:B------:R-:W-:-:S13]  /*ac20*/  ISETP.GT.AND P6, PT, R0, 0x80, P6 ;  /* 0x000000800000780c */ /* 0x000fda00037c4270 */
[----:B------:R1:W-:Y:S01]  /*ac30*/  @P6 STG.E.U16 desc[UR12][R110.64], R57 ;  /* 0x000000396e006986 */ /* 0x0003e2000c10150c */
[----:B0-----:R-:W-:-:S05]  /*ac40*/  IADD3 R4, P6, R16, R9, RZ ;  /* 0x0000000910047210 */ /* 0x001fca0007fde0ff */
[----:B------:R-:W-:Y:S01]  /*ac50*/  IMAD.X R5, R17, 0x1, R13, P6 ;  /* 0x0000000111057824 */ /* 0x000fe200030e060d */
[----:B------:R-:W-:-:S04]  /*ac60*/  ISETP.GT.AND P6, PT, R10, RZ, PT ;  /* 0x000000ff0a00720c */ /* 0x000fc80003fc4270 */
[----:B------:R-:W-:-:S13]  /*ac70*/  ISETP.GT.AND P6, PT, R0, 0x88, P6 ;  /* 0x000000880000780c */ /* 0x000fda00037c4270 */
[----:B------:R-:W-:Y:S01]  /*ac80*/  @P6 STG.E.U16 desc[UR12][R4.64], R58 ;  /* 0x0000003a04006986 */ /* 0x000fe2000c10150c */
[----:B--2---:R-:W-:-:S05]  /*ac90*/  IADD3 R56, P6, R16, R15, RZ ;  /* 0x0000000f10387210 */ /* 0x004fca0007fde0ff */
[----:B-1----:R-:W-:Y:S01]  /*aca0*/  IMAD.X R57, R17, 0x1, R13, P6 ;  /* 0x0000000111397824 */ /* 0x002fe200030e060d */
[----:B------:R-:W-:-:S04]  /*acb0*/  ISETP.GT.AND P6, PT, R10, 0x1, PT ;  /* 0x000000010a00780c */ /* 0x000fc80003fc4270 */
[----:B------:R-:W-:-:S13]  /*acc0*/  ISETP.GT.AND P6, PT, R0, 0x88, P6 ;  /* 0x000000880000780c */ /* 0x000fda00037c4270 */
[----:B------:R0:W-:Y:S01]  /*acd0*/  @P6 STG.E.U16 desc[UR12][R56.64], R59 ;  /* 0x0000003b38006986 */ /* 0x0001e2000c10150c */
        /* <DEDUP_REMOVED lines=10> */
[----:B0-----:R-:W-:-:S05]  /*ad80*/  IADD3 R56, P6, R21, R16, RZ ;  /* 0x0000001015387210 */ /* 0x001fca0007fde0ff */
        /* <DEDUP_REMOVED lines=9> */
[----:B-1----:R-:W-:-:S05]  /*ae20*/  IADD3 R60, P6, R91, R6, RZ ;  /* 0x000000065b3c7210 */ /* 0x002fca0007fde0ff */
[----:B--2---:R-:W-:Y:S01]  /*ae30*/  IMAD.X R61, R7, 0x1, R13, P6 ;  /* 0x00000001073d7824 */ /* 0x004fe200030e060d */
[----:B------:R-:W-:-:S04]  /*ae40*/  ISETP.GT.AND P6, PT, R10, 0x10, PT ;  /* 0x000000100a00780c */ /* 0x000fc80003fc4270 */
[----:B------:R-:W-:-:S13]  /*ae50*/  ISETP.GT.AND P6, PT, R0, 0x80, P6 ;  /* 0x000000800000780c */ /* 0x000fda00037c4270 */
[----:B------:R1:W-:Y:S01]  /*ae60*/  @P6 STG.E.U16 desc[UR12][R110.64], R64 ;  /* 0x000000406e006986 */ /* 0x0003e2000c10150c */
[----:B0-----:R-:W-:-:S05]  /*ae70*/  IADD3 R62, P6, R93, R6, RZ ;  /* 0x000000065d3e7210 */ /* 0x001fca0007fde0ff */
[----:B---3--:R-:W-:Y:S01]  /*ae80*/  IMAD.X R63, R7, 0x1, R13, P6 ;  /* 0x00000001073f7824 */ /* 0x008fe200030e060d */
        /* <DEDUP_REMOVED lines=14> */
[----:B0-----:R-:W-:Y:S01]  /*af70*/  IMAD.X R65, R7, 0x1, R13, P6 ;  /* 0x0000000107417824 */ /* 0x001fe200030e060d */
[----:B------:R-:W-:-:S04]  /*af80*/  ISETP.GT.AND P6, PT, R10, 0x18, PT ;  /* 0x000000180a00780c */ /* 0x000fc80003fc4270 */
[----:B------:R-:W-:-:S13]  /*af90*/  ISETP.GT.AND P6, PT, R0, 0x80, P6 ;  /* 0x000000800000780c */ /* 0x000fda00037c4270 */
[----:B------:R0:W-:Y:S01]  /*afa0*/  @P6 STG.E.U16 desc[UR12][R60.64], R68 ;  /* 0x000000443c006986 */ /* 0x0001e2000c10150c */
[----:B--2---:R-:W-:-:S05]  /*afb0*/  IADD3 R66, P6, R97, R6, RZ ;  /* 0x0000000661427210 */ /* 0x004fca0007fde0ff */
        /* <DEDUP_REMOVED lines=19> */
[----:B-1----:R-:W-:-:S05]  /*b0f0*/  IADD3 R62, P6, R101, R6, RZ ;  /* 0x00000006653e7210 */ /* 0x002fca0007fde0ff */
[----:B------:R-:W-:Y:S01]  /*b100*/  IMAD.X R63, R7, 0x1, R13, P6 ;  /* 0x00000001073f7824 */ /* 0x000fe200030e060d */
[----:B------:R-:W-:-:S04]  /*b110*/  ISETP.GT.AND P6, PT, R10, 0x21, PT ;  /* 0x000000210a00780c */ /* 0x000fc80003fc4270 */
[----:B------:R-:W-:-:S13]  /*b120*/  ISETP.GT.AND P6, PT, R0, 0x80, P6 ;  /* 0x000000800000780c */ /* 0x000fda00037c4270 */
[----:B------:R1:W-:Y:S01]  /*b130*/  @P6 STG.E.U16 desc[UR12][R66.64], R73 ;  /* 0x0000004942006986 */ /* 0x0003e2000c10150c */
[----:B--2---:R-:W-:-:S05]  /*b140*/  IADD3 R56, P6, R95, R16, RZ ;  /* 0x000000105f387210 */ /* 0x004fca0007fde0ff */
[----:B------:R-:W-:Y:S01]  /*b150*/  IMAD.X R57, R17, 0x1, R13, P6 ;  /* 0x0000000111397824 */ /* 0x000fe200030e060d */
[----:B------:R-:W-:-:S04]  /*b160*/  ISETP.GT.AND P6, PT, R10, 0x20, PT ;  /* 0x000000200a00780c */ /* 0x000fc80003fc4270 */
[----:B------:R-:W-:-:S13]  /*b170*/  ISETP.GT.AND P6, PT, R0, 0x88, P6 ;  /* 0x000000880000780c */ /* 0x000fda00037c4270 */
[----:B------:R2:W-:Y:S01]  /*b180*/  @P6 STG.E.U16 desc[UR12][R56.64], R74 ;  /* 0x0000004a38006986 */ /* 0x0005e2000c10150c */
[----:B---3--:R-:W-:-:S05]  /*b190*/  IADD3 R58, P6, R97, R16, RZ ;  /* 0x00000010613a7210 */ /* 0x008fca0007fde0ff */
[----:B------:R-:W-:Y:S01]  /*b1a0*/  IMAD.X R59, R17, 0x1, R13, P6 ;  /* 0x00000001113b7824 */ /* 0x000fe200030e060d */
[----:B------:R-:W-:-:S04]  /*b1b0*/  ISETP.GT.AND P6, PT, R10, 0x21, PT ;  /* 0x000000210a00780c */ /* 0x000fc80003fc4270 */
[----:B------:R-:W-:-:S13]  /*b1c0*/  ISETP.GT.AND P6, PT, R0, 0x88, P6 ;  /* 0x000000880000780c */ /* 0x000fda00037c4270 */
[----:B------:R3:W-:Y:S01]  /*b1d0*/  @P6 STG.E.U16 desc[UR12][R58.64], R75 ;  /* 0x0000004b3a006986 */ /* 0x0007e2000c10150c */
[----:B0-----:R-:W-:-:S05]  /*b1e0*/  IADD3 R64, P6, R103, R6, RZ ;  /* 0x0000000667407210 */ /* 0x001fca0007fde0ff */
[----:B------:R-:W-:Y:S01]  /*b1f0*/  IMAD.X R65, R7, 0x1, R13, P6 ;  /* 0x0000000107417824 */ /* 0x000fe200030e060d */
[----:B------:R-:W-:-:S13]  /*b200*/  ISETP.GT.AND P6, PT, R0, 0x80, P5 ;  /* 0x000000800000780c */ /* 0x000fda0002fc4270 */
[----:B------:R0:W-:Y:S01]  /*b210*/  @P6 STG.E.U16 desc[UR12][R60.64], R76 ;  /* 0x0000004c3c006986 */ /* 0x0001e2000c10150c */
[----:B-1----:R-:W-:-:S05]  /*b220*/  IADD3 R66, P6, R105, R6, RZ ;  /* 0x0000000669427210 */ /* 0x002fca0007fde0ff */
[----:B------:R-:W-:Y:S01]  /*b230*/  IMAD.X R67, R7, 0x1, R13, P6 ;  /* 0x0000000107437824 */ /* 0x000fe200030e060d */
[----:B------:R-:W-:-:S13]  /*b240*/  ISETP.GT.AND P6, PT, R0, 0x80, P4 ;  /* 0x000000800000780c */ /* 0x000fda00027c4270 */
[----:B------:R1:W-:Y:S01]  /*b250*/  @P6 STG.E.U16 desc[UR12][R62.64], R77 ;  /* 0x0000004d3e006986 */ /* 0x0003e2000c10150c */
[----:B--2---:R-:W-:-:S05]  /*b260*/  IADD3 R56, P6, R99, R16, RZ ;  /* 0x0000001063387210 */ /* 0x004fca0007fde0ff */
[----:B------:R-:W-:Y:S01]  /*b270*/  IMAD.X R57, R17, 0x1, R13, P6 ;  /* 0x0000000111397824 */ /* 0x000fe200030e060d */
[----:B------:R-:W-:-:S13]  /*b280*/  ISETP.GT.AND P6, PT, R0, 0x88, P5 ;  /* 0x000000880000780c */ /* 0x000fda0002fc4270 */
[----:B------:R2:W-:Y:S01]  /*b290*/  @P6 STG.E.U16 desc[UR12][R56.64], R78 ;  /* 0x0000004e38006986 */ /* 0x0005e2000c10150c */
[----:B---3--:R-:W-:-:S05]  /*b2a0*/  IADD3 R58, P6, R101, R16, RZ ;  /* 0x00000010653a7210 */ /* 0x008fca0007fde0ff */
[----:B------:R-:W-:Y:S01]  /*b2b0*/  IMAD.X R59, R17, 0x1, R13, P6 ;  /* 0x00000001113b7824 */ /* 0x000fe200030e060d */
[----:B------:R-:W-:-:S13]  /*b2c0*/  ISETP.GT.AND P6, PT, R0, 0x88, P4 ;  /* 0x000000880000780c */ /* 0x000fda00027c4270 */
[----:B------:R3:W-:Y:S01]  /*b2d0*/  @P6 STG.E.U16 desc[UR12][R58.64], R79 ;  /* 0x0000004f3a006986 */ /* 0x0007e2000c10150c */
[----:B0-----:R-:W-:-:S05]  /*b2e0*/  IADD3 R60, P6, R107, R6, RZ ;  /* 0x000000066b3c7210 */ /* 0x001fca0007fde0ff */
[----:B------:R-:W-:Y:S01]  /*b2f0*/  IMAD.X R61, R7, 0x1, R13, P6 ;  /* 0x00000001073d7824 */ /* 0x000fe200030e060d */
[----:B------:R-:W-:-:S13]  /*b300*/  ISETP.GT.AND P6, PT, R0, 0x80, P3 ;  /* 0x000000800000780c */ /* 0x000fda0001fc4270 */
[----:B------:R-:W-:Y:S01]  /*b310*/  @P6 STG.E.U16 desc[UR12][R64.64], R80 ;  /* 0x0000005040006986 */ /* 0x000fe2000c10150c */
[----:B-1----:R-:W-:-:S05]  /*b320*/  IADD3 R62, P6, R109, R6, RZ ;  /* 0x000000066d3e7210 */ /* 0x002fca0007fde0ff */
[----:B------:R-:W-:Y:S01]  /*b330*/  IMAD.X R63, R7, 0x1, R13, P6 ;  /* 0x00000001073f7824 */ /* 0x000fe200030e060d */
[----:B------:R-:W-:-:S13]  /*b340*/  ISETP.GT.AND P6, PT, R0, 0x80, P1 ;  /* 0x000000800000780c */ /* 0x000fda0000fc4270 */
[----:B------:R-:W-:Y:S01]  /*b350*/  @P6 STG.E.U16 desc[UR12][R66.64], R81 ;  /* 0x0000005142006986 */ /* 0x000fe2000c10150c */
[----:B------:R-:W-:-:S05]  /*b360*/  IADD3 R6, P6, R103, R16, RZ ;  /* 0x0000001067067210 */ /* 0x000fca0007fde0ff */
        /* <DEDUP_REMOVED lines=15> */
[----:B------:R-:W-:-:S05]  /*b460*/  IADD3 R16, P6, R2, R9, RZ ;  /* 0x0000000902107210 */ /* 0x000fca0007fde0ff */
        /* <DEDUP_REMOVED lines=9> */
[----:B------:R-:W-:-:S04]  /*b500*/  ISETP.GT.AND P6, PT, R10, RZ, PT ;  /* 0x000000ff0a00720c */ /* 0x000fc80003fc4270 */
[----:B------:R-:W-:-:S13]  /*b510*/  ISETP.GT.AND P6, PT, R0, 0xc0, P6 ;  /* 0x000000c00000780c */ /* 0x000fda00037c4270 */
[----:B------:R2:W-:Y:S01]  /*b520*/  @P6 STG.E.U16 desc[UR12][R16.64], R24 ;  /* 0x0000001810006986 */ /* 0x0005e2000c10150c */
[----:B0-----:R-:W-:-:S05]  /*b530*/  IADD3 R58, P6, R2, R23, RZ ;  /* 0x00000017023a7210 */ /* 0x001fca0007fde0ff */
[----:B------:R-:W-:Y:S01]  /*b540*/  IMAD.X R59, R3, 0x1, R13, P6 ;  /* 0x00000001033b7824 */ /* 0x000fe200030e060d */
[----:B------:R-:W-:-:S04]  /*b550*/  ISETP.GT.AND P6, PT, R10, 0x1, PT ;  /* 0x000000010a00780c */ /* 0x000fc80003fc4270 */
[----:B------:R-:W-:-:S13]  /*b560*/  ISETP.GT.AND P6, PT, R0, 0xc0, P6 ;  /* 0x000000c00000780c */ /* 0x000fda00037c4270 */
[----:B------:R-:W-:Y:S01]  /*b570*/  @P6 STG.E.U16 desc[UR12][R56.64], R25 ;  /* 0x0000001938006986 */ /* 0x000fe2000c10150c */
[----:B-1----:R-:W-:-:S05]  /*b580*/  IADD3 R6, P6, R4, R9, RZ ;  /* 0x0000000904067210 */ /* 0x002fca0007fde0ff */
[----:B------:R-:W-:Y:S01]  /*b590*/  IMAD.X R7, R5, 0x1, R13, P6 ;  /* 0x0000000105077824 */ /* 0x000fe200030e060d */
[----:B------:R-:W-:-:S04]  /*b5a0*/  ISETP.GT.AND P6, PT, R10, RZ, PT ;  /* 0x000000ff0a00720c */ /* 0x000fc80003fc4270 */
        /* <DEDUP_REMOVED lines=11> */
[----:B------:R-:W-:Y:S01]  /*b660*/  @P6 STG.E.U16 desc[UR12][R60.64], R28 ;  /* 0x0000001c3c006986 */ /* 0x000fe2000c10150c */
[----:B--2---:R-:W-:-:S05]  /*b670*/  IADD3 R16, P6, R2, R89, RZ ;  /* 0x0000005902107210 */ /* 0x004fca0007fde0ff */
[----:B------:R-:W-:Y:S01]  /*b680*/  IMAD.X R17, R3, 0x1, R13, P6 ;  /* 0x0000000103117824 */ /* 0x000fe200030e060d */
[----:B------:R-:W-:-:S04]  /*b690*/  ISETP.GT.AND P6, PT, R10, 0x9, PT ;  /* 0x000000090a00780c */ /* 0x000fc80003fc4270 */
[----:B------:R-:W-:-:S13]  /*b6a0*/  ISETP.GT.AND P6, PT, R0, 0xc0, P6 ;  /* 0x000000c00000780c */ /* 0x000fda00037c4270 */
[----:B------:R-:W-:Y:S01]  /*b6b0*/  @P6 STG.E.U16 desc[UR12][R58.64], R29 ;  /* 0x0000001d3a006986 */ /* 0x000fe2000c10150c */
        /* <DEDUP_REMOVED lines=34> */
[----:B------:R-:W-:Y:S01]  /*b8e0*/  @P6 STG.E.U16 desc[UR12][R20.64], R36 ;  /* 0x0000002414006986 */ /* 0x000fe2000c10150c */
[----:B---3--:R-:W-:-:S05]  /*b8f0*/  IADD3 R16, P6, R2, R97, RZ ;  /* 0x0000006102107210 */ /* 0x008fca0007fde0ff */
        /* <DEDUP_REMOVED lines=23> */
[----:B------:R-:W-:Y:S01]  /*ba70*/  @P6 STG.E.U16 desc[UR12][R16.64], R41 ;  /* 0x0000002910006986 */ /* 0x000fe2000c10150c */
[----:B------:R-:W-:-:S04]  /*ba80*/  ISETP.GT.AND P6, PT, R10, 0x20, PT ;  /* 0x000000200a00780c */ /* 0x000fc80003fc4270 */
[----:B------:R-:W-:-:S13]  /*ba90*/  ISETP.GT.AND P6, PT, R0, 0xc8, P6 ;  /* 0x000000c80000780c */ /* 0x000fda00037c4270 */
[----:B------:R-:W-:Y:S01]  /*baa0*/  @P6 STG.E.U16 desc[UR12][R18.64], R42 ;  /* 0x0000002a12006986 */ /* 0x000fe2000c10150c */
[----:B------:R-:W-:-:S04]  /*bab0*/  ISETP.GT.AND P6, PT, R10, 0x21, PT ;  /* 0x000000210a00780c */ /* 0x000fc80003fc4270 */
[----:B------:R-:W-:-:S13]  /*bac0*/  ISETP.GT.AND P6, PT, R0, 0xc8, P6 ;  /* 0x000000c80000780c */ /* 0x000fda00037c4270 */
[----:B------:R0:W-:Y:S01]  /*bad0*/  @P6 STG.E.U16 desc[UR12][R6.64], R43 ;  /* 0x0000002b06006986 */ /* 0x0001e2000c10150c */
[----:B-1----:R-:W-:-:S05]  /*bae0*/  IADD3 R8, P6, R2, R99, RZ ;  /* 0x0000006302087210 */ /* 0x002fca0007fde0ff */
[----:B------:R-:W-:Y:S01]  /*baf0*/  IMAD.X R9, R3, 0x1, R13, P6 ;  /* 0x0000000103097824 */ /* 0x000fe200030e060d */
[C---:B------:R-:W-:Y:S02]  /*bb00*/  ISETP.GT.AND P6, PT, R0.reuse, 0xc0, P5 ;  /* 0x000000c00000780c */ /* 0x040fe40002fc4270 */
[----:B------:R-:W-:-:S11]  /*bb10*/  ISETP.GT.AND P5, PT, R0, 0xc8, P5 ;  /* 0x000000c80000780c */ /* 0x000fd60002fa4270 */
[----:B------:R1:W-:Y:S01]  /*bb20*/  @P6 STG.E.U16 desc[UR12][R8.64], R44 ;  /* 0x0000002c08006986 */ /* 0x0003e2000c10150c */
[----:B--2---:R-:W-:-:S05]  /*bb30*/  IADD3 R14, P6, R2, R101, RZ ;  /* 0x00000065020e7210 */ /* 0x004fca0007fde0ff */
[----:B------:R-:W-:Y:S01]  /*bb40*/  IMAD.X R15, R3, 0x1, R13, P6 ;  /* 0x00000001030f7824 */ /* 0x000fe200030e060d */
[C---:B------:R-:W-:Y:S02]  /*bb50*/  ISETP.GT.AND P6, PT, R0.reuse, 0xc0, P4 ;  /* 0x000000c00000780c */ /* 0x040fe400027c4270 */
[----:B------:R-:W-:-:S11]  /*bb60*/  ISETP.GT.AND P4, PT, R0, 0xc8, P4 ;  /* 0x000000c80000780c */ /* 0x000fd60002784270 */
[----:B------:R2:W-:Y:S01]  /*bb70*/  @P6 STG.E.U16 desc[UR12][R14.64], R45 ;  /* 0x0000002d0e006986 */ /* 0x0005e2000c10150c */
[----:B0-----:R-:W-:-:S05]  /*bb80*/  IADD3 R6, P6, R4, R99, RZ ;  /* 0x0000006304067210 */ /* 0x001fca0007fde0ff */
[----:B------:R-:W-:Y:S01]  /*bb90*/  IMAD.X R7, R5, 0x1, R13, P6 ;  /* 0x0000000105077824 */ /* 0x000fe200030e060d */
[----:B-1----:R-:W-:-:S04]  /*bba0*/  IADD3 R8, P6, R4, R101, RZ ;  /* 0x0000006504087210 */ /* 0x002fc80007fde0ff */
[----:B------:R0:W-:Y:S01]  /*bbb0*/  @P5 STG.E.U16 desc[UR12][R6.64], R46 ;  /* 0x0000002e06005986 */ /* 0x0001e2000c10150c */
[----:B------:R-:W-:Y:S01]  /*bbc0*/  ISETP.GT.AND P5, PT, R0, 0xc0, P3 ;  /* 0x000000c00000780c */ /* 0x000fe20001fa4270 */
[--C-:B------:R-:W-:Y:S01]  /*bbd0*/  IMAD.X R9, R5, 0x1, R13.reuse, P6 ;  /* 0x0000000105097824 */ /* 0x100fe200030e060d */
[----:B--2---:R-:W-:Y:S02]  /*bbe0*/  IADD3 R14, P6, R2, R103, RZ ;  /* 0x00000067020e7210 */ /* 0x004fe40007fde0ff */
[C---:B------:R-:W-:Y:S02]  /*bbf0*/  ISETP.GT.AND P3, PT, R0.reuse, 0xc8, P3 ;  /* 0x000000c80000780c */ /* 0x040fe40001f64270 */
[----:B------:R1:W-:Y:S01]  /*bc00*/  @P4 STG.E.U16 desc[UR12][R8.64], R47 ;  /* 0x0000002f08004986 */ /* 0x0003e2000c10150c */
[C---:B------:R-:W-:Y:S01]  /*bc10*/  ISETP.GT.AND P4, PT, R0.reuse, 0xc0, P1 ;  /* 0x000000c00000780c */ /* 0x040fe20000f84270 */
[----:B------:R-:W-:Y:S01]  /*bc20*/  IMAD.X R15, R3, 0x1, R13, P6 ;  /* 0x00000001030f7824 */ /* 0x000fe200030e060d */
[----:B------:R-:W-:-:S02]  /*bc30*/  ISETP.GT.AND P1, PT, R0, 0xc8, P1 ;  /* 0x000000c80000780c */ /* 0x000fc40000f24270 */
[-C--:B0-----:R-:W-:Y:S02]  /*bc40*/  IADD3 R6, P6, R2, R105.reuse, RZ ;  /* 0x0000006902067210 */ /* 0x081fe40007fde0ff */
[----:B------:R0:W-:Y:S03]  /*bc50*/  @P5 STG.E.U16 desc[UR12][R14.64], R48 ;  /* 0x000000300e005986 */ /* 0x0001e6000c10150c */
[--C-:B------:R-:W-:Y:S01]  /*bc60*/  IMAD.X R7, R3, 0x1, R13.reuse, P6 ;  /* 0x0000000103077824 */ /* 0x100fe200030e060d */
[C---:B------:R-:W-:Y:S02]  /*bc70*/  IADD3 R10, P6, R4.reuse, R105, RZ ;  /* 0x00000069040a7210 */ /* 0x040fe40007fde0ff */
[----:B-1----:R-:W-:Y:S02]  /*bc80*/  IADD3 R8, P5, R4, R103, RZ ;  /* 0x0000006704087210 */ /* 0x002fe40007fbe0ff */
[----:B------:R1:W-:Y:S01]  /*bc90*/  @P4 STG.E.U16 desc[UR12][R6.64], R49 ;  /* 0x0000003106004986 */ /* 0x0003e2000c10150c */
[C-C-:B------:R-:W-:Y:S01]  /*bca0*/  IMAD.X R11, R5.reuse, 0x1, R13.reuse, P6 ;  /* 0x00000001050b7824 */ /* 0x140fe200030e060d */
[C---:B------:R-:W-:Y:S01]  /*bcb0*/  ISETP.GT.AND P4, PT, R0.reuse, 0xc0, P2 ;  /* 0x000000c00000780c */ /* 0x040fe20001784270 */
[----:B------:R-:W-:Y:S01]  /*bcc0*/  IMAD.X R9, R5, 0x1, R13, P5 ;  /* 0x0000000105097824 */ /* 0x000fe200028e060d */
[----:B------:R-:W-:-:S02]  /*bcd0*/  ISETP.GT.AND P5, PT, R0, 0xc0, P0 ;  /* 0x000000c00000780c */ /* 0x000fc400007a4270 */
[C---:B------:R-:W-:Y:S02]  /*bce0*/  ISETP.GT.AND P2, PT, R0.reuse, 0xc8, P2 ;  /* 0x000000c80000780c */ /* 0x040fe40001744270 */
[----:B------:R2:W-:Y:S01]  /*bcf0*/  @P3 STG.E.U16 desc[UR12][R8.64], R50 ;  /* 0x0000003208003986 */ /* 0x0005e2000c10150c */
[----:B------:R-:W-:Y:S02]  /*bd00*/  ISETP.GT.AND P0, PT, R0, 0xc8, P0 ;  /* 0x000000c80000780c */ /* 0x000fe40000704270 */
[-C--:B0-----:R-:W-:Y:S01]  /*bd10*/  IADD3 R14, P3, R4, R107.reuse, RZ ;  /* 0x0000006b040e7210 */ /* 0x081fe20007f7e0ff */
[----:B------:R2:W-:Y:S01]  /*bd20*/  @P1 STG.E.U16 desc[UR12][R10.64], R51 ;  /* 0x000000330a001986 */ /* 0x0005e2000c10150c */
[C---:B-1----:R-:W-:Y:S02]  /*bd30*/  IADD3 R6, P6, R2.reuse, R107, RZ ;  /* 0x0000006b02067210 */ /* 0x042fe40007fde0ff */
[----:B------:R-:W-:Y:S01]  /*bd40*/  IADD3 R2, P1, R2, R109, RZ ;  /* 0x0000006d02027210 */ /* 0x000fe20007f3e0ff */
[----:B------:R-:W-:-:S02]  /*bd50*/  IMAD.X R15, R5, 0x1, R13, P3 ;  /* 0x00000001050f7824 */ /* 0x000fc400018e060d */
[C-C-:B------:R-:W-:Y:S01]  /*bd60*/  IMAD.X R7, R3.reuse, 0x1, R13.reuse, P6 ;  /* 0x0000000103077824 */ /* 0x140fe200030e060d */
[----:B------:R-:W-:Y:S01]  /*bd70*/  IADD3 R12, P6, R4, R109, RZ ;  /* 0x0000006d040c7210 */ /* 0x000fe20007fde0ff */
[----:B------:R-:W-:-:S03]  /*bd80*/  IMAD.X R3, R3, 0x1, R13, P1 ;  /* 0x0000000103037824 */ /* 0x000fc600008e060d */
[----:B------:R2:W-:Y:S04]  /*bd90*/  @P4 STG.E.U16 desc[UR12][R6.64], R52 ;  /* 0x0000003406004986 */ /* 0x0005e8000c10150c */
[----:B------:R2:W-:Y:S04]  /*bda0*/  @P5 STG.E.U16 desc[UR12][R2.64], R53 ;  /* 0x0000003502005986 */ /* 0x0005e8000c10150c */
[----:B------:R2:W-:Y:S01]  /*bdb0*/  @P2 STG.E.U16 desc[UR12][R14.64], R54 ;  /* 0x000000360e002986 */ /* 0x0005e2000c10150c */
[----:B------:R-:W-:Y:S05]  /*bdc0*/  @!P0 EXIT ;  /* 0x000000000000894d */ /* 0x000fea0003800000 */
[----:B------:R-:W-:Y:S01]  /*bdd0*/  F2FP.BF16.F32.PACK_AB R55, RZ, R55 ;  /* 0x00000037ff37723e */ /* 0x000fe200000010ff */
[----:B------:R-:W-:-:S05]  /*bde0*/  IMAD.X R13, R5, 0x1, R13, P6 ;  /* 0x00000001050d7824 */ /* 0x000fca00030e060d */
[----:B------:R-:W-:Y:S01]  /*bdf0*/  STG.E.U16 desc[UR12][R12.64], R55 ;  /* 0x000000370c007986 */ /* 0x000fe2000c10150c */
[----:B------:R-:W-:Y:S05]  /*be00*/  EXIT ;  /* 0x000000000000794d */ /* 0x000fea0003800000 */
.L_x_14:
[----:B------:R-:W-:-:S13]  /*be10*/  ISETP.NE.AND P0, PT, R7, RZ, PT ;  /* 0x000000ff0700720c */ /* 0x000fda0003f05270 */
[----:B------:R-:W-:Y:S05]  /*be20*/  @P0 EXIT ;  /* 0x000000000000094d */ /* 0x000fea0003800000 */
[----:B------:R-:W-:-:S13]  /*be30*/  ELECT P0, URZ, PT ;  /* 0x00000000003f782f */ /* 0x000fda0003800000 */
[----:B------:R-:W-:Y:S05]  /*be40*/  @!P0 BRA `(.L_x_249) ;  /* 0x0000000400c48947 */ /* 0x000fea0003800000 */
[----:B------:R-:W-:-:S13]  /*be50*/  ISETP.GE.AND P0, PT, R5, 0x1, PT ;  /* 0x000000010500780c */ /* 0x000fda0003f06270 */
[----:B------:R-:W-:Y:S05]  /*be60*/  @!P0 BRA `(.L_x_249) ;  /* 0x0000000400bc8947 */ /* 0x000fea0003800000 */
[----:B----45:R-:W0:Y:S01]  /*be70*/  S2R R14, SR_CgaCtaId ;  /* 0x00000000000e7919 */ /* 0x030e220000008800 */
[----:B------:R-:W-:Y:S01]  /*be80*/  LOP3.LUT P0, RZ, R13, 0x1f, RZ, 0xc0, !PT ;  /* 0x0000001f0dff7812 */ /* 0x000fe2000780c0ff */
[----:B------:R-:W-:Y:S01]  /*be90*/  IMAD.SHL.U32 R20, R12, 0x100, RZ ;  /* 0x000001000c147824 */ /* 0x000fe200078e00ff */
[----:B------:R-:W-:Y:S01]  /*bea0*/  ULDC UR4, c[0x0][0x384] ;  /* 0x0000e10000047ab9 */ /* 0x000fe20000000800 */
[----:B------:R-:W-:Y:S01]  /*beb0*/  ISETP.NE.AND P1, PT, R0, RZ, PT ;  /* 0x000000ff0000720c */ /* 0x000fe20003f25270 */
[----:B------:R-:W-:Y:S01]  /*bec0*/  IMAD R2, R18, R19, RZ ;  /* 0x0000001312027224 */ /* 0x000fe200078e02ff */
[----:B------:R-:W-:Y:S01]  /*bed0*/  ISETP.NE.OR P0, PT, R0, RZ, !P0 ;  /* 0x000000ff0000720c */ /* 0x000fe20004705670 */
[----:B------:R-:W-:Y:S01]  /*bee0*/  IMAD.HI.U32 R3, R20, UR4, RZ ;  /* 0x0000000414037c27 */ /* 0x000fe2000f8e00ff */
[----:B------:R-:W-:Y:S01]  /*bef0*/  ULDC UR5, c[0x0][0x388] ;  /* 0x0000e20000057ab9 */ /* 0x000fe20000000800 */
[----:B------:R-:W-:Y:S02]  /*bf00*/  LOP3.LUT R23, R4, 0x2, RZ, 0xfc, !PT ;  /* 0x0000000204177812 */ /* 0x000fe400078efcff */
[----:B------:R-:W-:Y:S01]  /*bf10*/  CS2R R10, SRZ ;  /* 0x00000000000a7805 */ /* 0x000fe2000001ff00 */
[----:B------:R-:W-:Y:S01]  /*bf20*/  IMAD R8, R9, R2, 0x1 ;  /* 0x0000000109087424 */ /* 0x000fe200078e0202 */
[----:B------:R-:W-:Y:S01]  /*bf30*/  SHF.R.U32.HI R3, RZ, UR5, R3 ;  /* 0x00000005ff037c19 */ /* 0x000fe20008011603 */
[----:B------:R-:W-:-:S02]  /*bf40*/  IMAD.SHL.U32 R21, R16, 0x40, RZ ;  /* 0x0000004010157824 */ /* 0x000fc400078e00ff */
[----:B------:R-:W-:Y:S02]  /*bf50*/  IMAD.MOV.U32 R6, RZ, RZ, 0x1 ;  /* 0x00000001ff067424 */ /* 0x000fe400078e00ff */
[----:B------:R-:W-:Y:S02]  /*bf60*/  IMAD.MOV.U32 R7, RZ, RZ, RZ ;  /* 0x000000ffff077224 */ /* 0x000fe400078e00ff */
[----:B------:R-:W-:Y:S02]  /*bf70*/  IMAD.MOV.U32 R12, RZ, RZ, RZ ;  /* 0x000000ffff0c7224 */ /* 0x000fe400078e00ff */
[C---:B0-----:R-:W-:Y:S02]  /*bf80*/  IMAD.SHL.U32 R0, R14.reuse, 0x400, RZ ;  /* 0x000004000e007824 */ /* 0x041fe400078e00ff */
[----:B------:R-:W-:-:S03]  /*bf90*/  IMAD.SHL.U32 R2, R14, 0x10, RZ ;  /* 0x000000100e027824 */ /* 0x000fc600078e00ff */
[----:B------:R-:W-:-:S07]  /*bfa0*/  LOP3.LUT R0, R0, 0x400, RZ, 0xc0, !PT ;  /* 0x0000040000007812 */ /* 0x000fce00078ec0ff */
.L_x_253:
[----:B------:R-:W0:Y:S01]  /*bfb0*/  S2R R14, SR_CgaCtaId ;  /* 0x00000000000e7919 */ /* 0x000e220000008800 */
[----:B------:R-:W-:-:S04]  /*bfc0*/  MOV R13, 0x400 ;  /* 0x00000400000d7802 */ /* 0x000fc80000000f00 */
[----:B0-----:R-:W-:Y:S02]  /*bfd0*/  LEA R22, R14, R13, 0x18 ;  /* 0x0000000d0e167211 */ /* 0x001fe400078ec0ff */
[----:B------:R-:W-:-:S03]  /*bfe0*/  SHF.L.U32 R13, R6, 0x1f, RZ ;  /* 0x0000001f060d7819 */ /* 0x000fc600000006ff */
[----:B------:R-:W-:-:S07]  /*bff0*/  IMAD R14, R7, 0x8, R22 ;  /* 0x00000008070e7824 */ /* 0x000fce00078e0216 */
.L_x_250:
[----:B0-----:R0:W1:Y:S02]  /*c000*/  SYNCS.PHASECHK.TRANS64.TRYWAIT P2, [R14+URZ+0x37058], R13 ;  /* 0x0370580d0e0075a7 */ /* 0x001064000804017f */
[----:B-1----:R-:W-:Y:S05]  /*c010*/  @!P2 NANOSLEEP.SYNCS 0x989680 ;  /* 0x009896800000a95d */ /* 0x002fea0003900000 */
[----:B------:R-:W1:Y:S02]  /*c020*/  @!P2 SYNCS.PHASECHK.TRANS64 P2, [R14+URZ+0x37058], R13 ;  /* 0x0370580d0e00a5a7 */ /* 0x000e64000804007f */
[----:B-1----:R-:W-:Y:S05]  /*c030*/  @!P2 BRA `(.L_x_250) ;  /* 0xfffffffc00f0a947 */ /* 0x002fea000383ffff */
[----:B0-----:R-:W0:Y:S02]  /*c040*/  @!P1 LDC R13, c[0x0][0x500] ;  /* 0x00014000ff0d9b82 */ /* 0x001e240000000800 */
[----:B0-----:R0:W-:Y:S02]  /*c050*/  @!P1 SYNCS.ARRIVE.TRANS64 RZ, [R14+URZ+0x37000], R13 ;  /* 0x0370000d0eff99a7 */ /* 0x0011e4000800003f */
[----:B0-----:R-:W-:-:S04]  /*c060*/  PRMT R13, R23, 0x9910, RZ ;  /* 0x00009910170d7816 */ /* 0x001fc800000000ff */
[----:B------:R-:W-:-:S13]  /*c070*/  ISETP.NE.AND P2, PT, R13, 0x2, PT ;  /* 0x000000020d00780c */ /* 0x000fda0003f45270 */
[----:B------:R-:W-:Y:S05]  /*c080*/  @P2 BRA `(.L_x_251) ;  /* 0x0000000000042947 */ /* 0x000fea0003800000 */
[----:B------:R-:W-:Y:S01]  /*c090*/  BPT.TRAP 0x1 ;  /* 0x000000040000795c */ /* 0x000fe20000300000 */
.L_x_251:
[----:B------:R-:W-:Y:S05]  /*c0a0*/  @P0 BRA `(.L_x_252) ;  /* 0x0000000000040947 */ /* 0x000fea0003800000 */
[----:B------:R-:W-:Y:S01]  /*c0b0*/  BPT.TRAP 0x1 ;  /* 0x000000040000795c */ /* 0x000fe20000300000 */
.L_x_252:
[----:B---3--:R-:W0:Y:S01]  /*c0c0*/  LDC R15, c[0x0][0x380] ;  /* 0x0000e000ff0f7b82 */ /* 0x008e220000000800 */
[----:B------:R-:W-:Y:S01]  /*c0d0*/  R2UR UR4, R3 ;  /* 0x00000000030472ca */ /* 0x000fe200000e0000 */
[----:B------:R-:W-:Y:S01]  /*c0e0*/  IMAD R13, R7, 0x800, R0 ;  /* 0x00000800070d7824 */ /* 0x000fe200078e0200 */
[----:B------:R-:W-:Y:S01]  /*c0f0*/  R2UR UR8, R20 ;  /* 0x00000000140872ca */ /* 0x000fe200000e0000 */
[----:B------:R-:W-:Y:S01]  /*c100*/  ULDC UR20, c[0x0][0x38c] ;  /* 0x0000e30000147ab9 */ /* 0x000fe20000000800 */
[----:B------:R-:W-:Y:S01]  /*c110*/  R2UR UR17, R14 ;  /* 0x000000000e1172ca */ /* 0x000fe200000e0000 */
[----:B------:R-:W-:Y:S01]  /*c120*/  IMAD R13, R13, 0x2, R22 ;  /* 0x000000020d0d7824 */ /* 0x000fe200078e0216 */
[----:B------:R-:W-:Y:S01]  /*c130*/  UISETP.NE.AND UP0, UPT, UR20, 0x1, UPT ;  /* 0x000000011400788c */ /* 0x000fe2000bf05270 */
[----:B------:R-:W1:Y:S01]  /*c140*/  LDC.64 R16, c[0x0][0x3b8] ;  /* 0x0000ee00ff107b82 */ /* 0x000e620000000a00 */
[C---:B------:R-:W-:Y:S01]  /*c150*/  R2UR UR18, R12.reuse ;  /* 0x000000000c1272ca */ /* 0x040fe200000e0000 */
[----:B------:R-:W-:Y:S01]  /*c160*/  VIADD R12, R12, 0x1 ;  /* 0x000000010c0c7836 */ /* 0x000fe20000000000 */
[----:B------:R-:W-:Y:S01]  /*c170*/  R2UR UR9, R13 ;  /* 0x000000000d0972ca */ /* 0x000fe200000e0000 */
[----:B------:R-:W-:Y:S01]  /*c180*/  VIADD R8, R8, 0xffffffff ;  /* 0xffffffff08087836 */ /* 0x000fe20000000000 */
[----:B------:R-:W-:Y:S01]  /*c190*/  R2UR UR5, R22 ;  /* 0x00000000160572ca */ /* 0x000fe200000e0000 */
[----:B------:R-:W-:Y:S01]  /*c1a0*/  ULDC.64 UR26, c[0x0][0x198] ;  /* 0x00006600001a7ab9 */ /* 0x000fe20000000a00 */
[----:B------:R-:W-:Y:S01]  /*c1b0*/  R2UR UR16, R7 ;  /* 0x00000000071072ca */ /* 0x000fe200000e0000 */
[----:B------:R-:W1:Y:S01]  /*c1c0*/  LDC.64 R18, c[0x0][0x3d8] ;  /* 0x0000f600ff127b82 */ /* 0x000e620000000a00 */
[----:B------:R-:W-:Y:S01]  /*c1d0*/  R2UR UR12, R11 ;  /* 0x000000000b0c72ca */ /* 0x000fe200000e0000 */
[----:B------:R-:W-:Y:S01]  /*c1e0*/  @UP0 ULDC.64 UR10, c[0x0][0x390] ;  /* 0x0000e400000a0ab9 */ /* 0x000fe20000000a00 */
[----:B------:R-:W-:Y:S01]  /*c1f0*/  R2UR UR13, R10 ;  /* 0x000000000a0d72ca */ /* 0x000fe200000e0000 */
[----:B------:R-:W-:Y:S01]  /*c200*/  ULDC.64 UR14, c[0x0][0x3b0] ;  /* 0x0000ec00000e7ab9 */ /* 0x000fe20000000a00 */
[----:B------:R-:W-:Y:S01]  /*c210*/  ULDC.64 UR22, c[0x0][0x3d0] ;  /* 0x0000f40000167ab9 */ /* 0x000fe20000000a00 */
[----:B------:R-:W-:Y:S01]  /*c220*/  USHF.L.U32 UR18, UR18, 0x5, URZ ;  /* 0x0000000512127899 */ /* 0x000fe2000800063f */
[----:B------:R-:W-:Y:S01]  /*c230*/  ISETP.GT.AND P5, PT, R8, 0x1, PT ;  /* 0x000000010800780c */ /* 0x000fe20003fa4270 */
[----:B------:R-:W-:Y:S01]  /*c240*/  VIADD R7, R7, 0x1 ;  /* 0x0000000107077836 */ /* 0x000fe20000000000 */
[----:B0-----:R-:W-:Y:S01]  /*c250*/  ISETP.NE.AND P2, PT, R15, 0x1, PT ;  /* 0x000000010f00780c */ /* 0x001fe20003f45270 */
[----:B------:R-:W-:-:S02]  /*c260*/  UIADD3 UR17, UR17, 0x37000, URZ ;  /* 0x0003700011117890 */ /* 0x000fc4000fffe03f */
[----:B------:R-:W-:Y:S01]  /*c270*/  ULEA UR16, UR16, UR5, 0xe ;  /* 0x0000000510107291 */ /* 0x000fe2000f8e703f */
[C---:B------:R-:W-:Y:S01]  /*c280*/  ISETP.NE.AND P4, PT, R7.reuse, 0xb, PT ;  /* 0x0000000b0700780c */ /* 0x040fe20003f85270 */
[----:B------:R-:W-:Y:S01]  /*c290*/  UMOV UR28, 0x30000 ;  /* 0x00030000001c7882 */ /* 0x000fe20000000000 */
[----:B------:R-:W-:Y:S01]  /*c2a0*/  UMOV UR24, 0x0 ;  /* 0x0000000000187882 */ /* 0x000fe20000000000 */
[----:B------:R-:W-:Y:S01]  /*c2b0*/  UMOV UR25, 0x10000000 ;  /* 0x1000000000197882 */ /* 0x000fe20000000000 */
[----:B------:R-:W-:-:S05]  /*c2c0*/  SEL R7, R7, RZ, P4 ;  /* 0x000000ff07077207 */ /* 0x000fca0002000000 */
[----:B------:R-:W-:Y:S01]  /*c2d0*/  @P2 IMAD.U32 R24, RZ, RZ, UR4 ;  /* 0x00000004ff182e24 */ /* 0x000fe2000f8e00ff */
[----:B------:R-:W-:Y:S01]  /*c2e0*/  UIADD3 UR4, UP1, UR26, 0xf0, URZ ;  /* 0x000000f01a047890 */ /* 0x000fe2000ff3e03f */
[----:B-1----:R-:W-:Y:S01]  /*c2f0*/  IMAD R13, R11, R16, R18 ;  /* 0x000000100b0d7224 */ /* 0x002fe200078e0212 */
[----:B------:R-:W-:Y:S01]  /*c300*/  UIADD3 UR26, UP2, UR26, 0x1f0, URZ ;  /* 0x000001f01a1a7890 */ /* 0x000fe2000ff5e03f */
[----:B------:R-:W-:Y:S01]  /*c310*/  IMAD R14, R10, R17, R19 ;  /* 0x000000110a0e7224 */ /* 0x000fe200078e0213 */
[----:B------:R-:W-:Y:S01]  /*c320*/  @P2 R2UR UR8, R24 ;  /* 0x00000000180822ca */ /* 0x000fe200000e0000 */
[----:B------:R-:W-:Y:S01]  /*c330*/  UIADD3.X UR5, URZ, UR27, URZ, UP1, !UPT ;  /* 0x0000001b3f057290 */ /* 0x000fe20008ffe43f */
[C---:B------:R-:W-:Y:S01]  /*c340*/  ISETP.NE.AND P2, PT, R12.reuse, R9, PT ;  /* 0x000000090c00720c */ /* 0x040fe20003f45270 */
[----:B------:R-:W-:Y:S01]  /*c350*/  UIADD3.X UR27, URZ, UR27, URZ, UP2, !UPT ;  /* 0x0000001b3f1b7290 */ /* 0x000fe200097fe43f */
[----:B------:R-:W-:Y:S02]  /*c360*/  PRMT R13, R13, 0x40, R14 ;  /* 0x000000400d0d7816 */ /* 0x000fe4000000000e */
[----:B------:R-:W-:-:S07]  /*c370*/  SEL R12, R12, RZ, P2 ;  /* 0x000000ff0c0c7207 */ /* 0x000fce0001000000 */
[----:B------:R-:W-:Y:S02]  /*c380*/  UIADD3 UR6, -UR8, URZ, URZ ;  /* 0x0000003f08067290 */ /* 0x000fe4000fffe13f */
[----:B------:R-:W-:-:S04]  /*c390*/  UMOV UR21, UR8 ;  /* 0x0000000800157c82 */ /* 0x000fc80008000000 */
[----:B------:R-:W-:Y:S01]  /*c3a0*/  IMAD R14, R15, UR6, R20 ;  /* 0x000000060f0e7c24 */ /* 0x000fe2000f8e0214 */
[----:B------:R-:W-:Y:S01]  /*c3b0*/  UIMAD.WIDE.U32 UR6, UR8, UR10, URZ ;  /* 0x0000000a080672a5 */ /* 0x000fe2000f8e003f */
[----:B------:R-:W0:Y:S01]  /*c3c0*/  LDC R15, c[0x0][0x3c8] ;  /* 0x0000f200ff0f7b82 */ /* 0x000e220000000800 */
[----:B------:R-:W-:Y:S02]  /*c3d0*/  R2UR UR10, R21 ;  /* 0x00000000150a72ca */ /* 0x000fe400000e0000 */
[----:B------:R-:W-:Y:S01]  /*c3e0*/  @UP0 USHF.R.U32.HI UR21, URZ, UR11, UR7 ;  /* 0x0000000b3f150299 */ /* 0x000fe20008011607 */
[----:B------:R-:W-:Y:S01]  /*c3f0*/  R2UR UR19, R14 ;  /* 0x000000000e1372ca */ /* 0x000fe200000e0000 */
[----:B------:R-:W-:Y:S01]  /*c400*/  VIADD R14, R11, 0x1 ;  /* 0x000000010b0e7836 */ /* 0x000fe20000000000 */
[----:B------:R-:W-:Y:S01]  /*c410*/  R2UR UR7, R13 ;  /* 0x000000000d0772ca */ /* 0x000fe200000e0000 */
[----:B------:R-:W-:Y:S01]  /*c420*/  @P2 IMAD.MOV R14, RZ, RZ, R11 ;  /* 0x000000ffff0e2224 */ /* 0x000fe200078e020b */
[----:B------:R-:W-:Y:S01]  /*c430*/  R2UR UR11, R2 ;  /* 0x00000000020b72ca */ /* 0x000fe200000e0000 */
[----:B------:R-:W-:Y:S01]  /*c440*/  UIADD3 UR6, -UR21, URZ, URZ ;  /* 0x0000003f15067290 */ /* 0x000fe2000fffe13f */
[----:B------:R-:W-:Y:S01]  /*c450*/  SEL R11, RZ, 0x1, P4 ;  /* 0x00000001ff0b7807 */ /* 0x000fe20002000000 */
[----:B------:R-:W-:-:S02]  /*c460*/  VIADD R13, R10, 0x1 ;  /* 0x000000010a0d7836 */ /* 0x000fc40000000000 */
[----:B------:R-:W-:Y:S01]  /*c470*/  UIMAD UR20, UR20, UR6, UR8 ;  /* 0x00000006141472a4 */ /* 0x000fe2000f8e0208 */
[----:B------:R-:W-:Y:S01]  /*c480*/  LOP3.LUT R6, R6, R11, RZ, 0x3c, !PT ;  /* 0x0000000b06067212 */ /* 0x000fe200078e3cff */
[----:B------:R-:W-:Y:S02]  /*c490*/  UIADD3 UR8, UR9, 0x2c000, URZ ;  /* 0x0002c00009087890 */ /* 0x000fe4000fffe03f */
[----:B------:R-:W-:Y:S02]  /*c4a0*/  UIMAD UR19, UR19, UR14, UR22 ;  /* 0x0000000e131372a4 */ /* 0x000fe4000f8e0216 */
[----:B------:R-:W-:Y:S02]  /*c4b0*/  UIMAD UR20, UR20, UR15, UR23 ;  /* 0x0000000f141472a4 */ /* 0x000fe4000f8e0217 */
[----:B------:R-:W-:Y:S02]  /*c4c0*/  UPRMT UR6, UR7, 0x5410, URZ ;  /* 0x0000541007067896 */ /* 0x000fe4000800003f */
[----:B------:R-:W-:Y:S01]  /*c4d0*/  ULOP3.LUT UR11, UR18, 0x10, UR11, 0xf8, !UPT ;  /* 0x00000010120b7892 */ /* 0x000fe2000f8ef80b */
[----:B0-----:R-:W-:Y:S01]  /*c4e0*/  ISETP.NE.AND P3, PT, R14, R15, PT ;  /* 0x0000000f0e00720c */ /* 0x001fe20003f65270 */
[----:B------:R-:W-:-:S03]  /*c4f0*/  UMOV UR9, UR17 ;  /* 0x0000001100097c82 */ /* 0x000fc60008000000 */
[----:B------:R-:W-:Y:S02]  /*c500*/  SEL R11, R14, RZ, P3 ;  /* 0x000000ff0e0b7207 */ /* 0x000fe40001800000 */
[----:B------:R0:W-:Y:S07]  /*c510*/  UTMALDG.4D.IM2COL [UR16], [UR4], UR6 ;  /* 0x00000010040073b4 */ /* 0x0001ee0008058006 */
[----:B------:R-:W-:Y:S01]  /*c520*/  @P3 IMAD.MOV R13, RZ, RZ, R10 ;  /* 0x000000ffff0d3224 */ /* 0x000fe200078e020a */
[----:B------:R0:W-:Y:S03]  /*c530*/  UTMALDG.4D.MULTICAST [UR8], [UR26], UR28, desc[UR24] ;  /* 0x000018081a0073b4 */ /* 0x0001e6000801981c */
[----:B------:R-:W-:Y:S01]  /*c540*/  IMAD.MOV.U32 R10, RZ, RZ, R13 ;  /* 0x000000ffff0a7224 */ /* 0x000fe200078e000d */
[----:B0-----:R-:W-:Y:S06]  /*c550*/  @P5 BRA `(.L_x_253) ;  /* 0xfffffff800945947 */ /* 0x001fec000383ffff */
.L_x_249:
[----:B------:R-:W-:Y:S01]  /*c560*/  ISETP.GE.U32.AND P2, PT, R5, 0xb, PT ;  /* 0x0000000b0500780c */ /* 0x000fe20003f46070 */
[----:B------:R-:W-:Y:S05]  /*c570*/  WARPSYNC.ALL ;  /* 0x0000000000007948 */ /* 0x000fea0003800000 */
[----:B------:R-:W-:-:S07]  /*c580*/  ELECT P1, URZ, PT ;  /* 0x00000000003f782f */ /* 0x000fce0003820000 */
[----:B------:R-:W-:-:S05]  /*c590*/  @P2 IMAD.WIDE.U32 R2, R5, -0x45d1745d, RZ ;  /* 0xba2e8ba305022825 */ /* 0x000fca00078e00ff */
[----:B------:R-:W-:-:S04]  /*c5a0*/  @P2 SHF.R.U32.HI R0, RZ, 0x3, R3 ;  /* 0x00000003ff002819 */ /* 0x000fc80000011603 */
[----:B------:R-:W-:-:S04]  /*c5b0*/  @P2 LOP3.LUT R0, R0, 0x1, RZ, 0xc0, !PT ;  /* 0x0000000100002812 */ /* 0x000fc800078ec0ff */
[----:B------:R-:W-:Y:S01]  /*c5c0*/  @P2 ISETP.NE.U32.AND P0, PT, R0, 0x1, PT ;  /* 0x000000010000280c */ /* 0x000fe20003f05070 */
[----:B------:R-:W-:-:S12]  /*c5d0*/  @!P1 EXIT ;  /* 0x000000000000994d */ /* 0x000fd80003800000 */
[----:B------:R-:W-:Y:S01]  /*c5e0*/  LOP3.LUT R4, R4, 0x2, RZ, 0xfc, !PT ;  /* 0x0000000204047812 */ /* 0x000fe200078efcff */
[----:B------:R-:W-:Y:S01]  /*c5f0*/  IMAD.MOV.U32 R0, RZ, RZ, 0x1 ;  /* 0x00000001ff007424 */ /* 0x000fe200078e00ff */
[----:B------:R-:W-:Y:S02]  /*c600*/  @P2 ISETP.NE.U32.AND.EX P0, PT, RZ, RZ, PT, P0 ;  /* 0x000000ffff00220c */ /* 0x000fe40003f05100 */
[----:B------:R-:W-:Y:S02]  /*c610*/  ISETP.NE.AND P1, PT, R4, 0x3, PT ;  /* 0x000000030400780c */ /* 0x000fe40003f25270 */
[----:B------:R-:W-:-:S11]  /*c620*/  @P2 SEL R0, RZ, 0x1, !P0 ;  /* 0x00000001ff002807 */ /* 0x000fd60004000000 */
[----:B------:R-:W-:Y:S05]  /*c630*/  @!P1 BRA `(.L_x_254) ;  /* 0x0000000000049947 */ /* 0x000fea0003800000 */
[----:B------:R-:W-:Y:S01]  /*c640*/  BPT.TRAP 0x1 ;  /* 0x000000040000795c */ /* 0x000fe20000300000 */
.L_x_254:
[----:B------:R-:W0:Y:S01]  /*c650*/  S2R R7, SR_CgaCtaId ;  /* 0x0000000000077919 */ /* 0x000e220000008800 */
[----:B------:R-:W-:Y:S01]  /*c660*/  IMAD.WIDE.U32 R2, R5, -0x45d1745d, RZ ;  /* 0xba2e8ba305027825 */ /* 0x000fe200078e00ff */
[----:B------:R-:W-:-:S04]  /*c670*/  MOV R4, 0x400 ;  /* 0x0000040000047802 */ /* 0x000fc80000000f00 */
[----:B------:R-:W-:-:S05]  /*c680*/  SHF.R.U32.HI R2, RZ, 0x3, R3 ;  /* 0x00000003ff027819 */ /* 0x000fca0000011603 */
[----:B------:R-:W-:Y:S01]  /*c690*/  IMAD R5, R2, -0xb, R5 ;  /* 0xfffffff502057824 */ /* 0x000fe200078e0205 */
[----:B0-----:R-:W-:-:S05]  /*c6a0*/  LEA R4, R7, R4, 0x18 ;  /* 0x0000000407047211 */ /* 0x001fca00078ec0ff */
[----:B------:R-:W-:Y:S01]  /*c6b0*/  VIADD R2, R4, 0x37058 ;  /* 0x0003705804027836 */ /* 0x000fe20000000000 */
[----:B------:R-:W-:-:S03]  /*c6c0*/  SHF.L.U32 R4, R0, 0x1f, RZ ;  /* 0x0000001f00047819 */ /* 0x000fc600000006ff */
[----:B------:R-:W-:-:S07]  /*c6d0*/  IMAD R3, R5, 0x8, R2 ;  /* 0x0000000805037824 */ /* 0x000fce00078e0202 */
.L_x_255:
[----:B0-----:R0:W1:Y:S02]  /*c6e0*/  SYNCS.PHASECHK.TRANS64.TRYWAIT P0, [R3+URZ], R4 ;  /* 0x00000004030075a7 */ /* 0x001064000800017f */
[----:B-1----:R-:W-:Y:S05]  /*c6f0*/  @!P0 NANOSLEEP.SYNCS 0x989680 ;  /* 0x009896800000895d */ /* 0x002fea0003900000 */
[----:B------:R-:W1:Y:S02]  /*c700*/  @!P0 SYNCS.PHASECHK.TRANS64 P0, [R3+URZ], R4 ;  /* 0x00000004030085a7 */ /* 0x000e64000800007f */
[----:B-1----:R-:W-:Y:S05]  /*c710*/  @!P0 BRA `(.L_x_255) ;  /* 0xfffffffc00f08947 */ /* 0x002fea000383ffff */
[----:B------:R-:W-:-:S05]  /*c720*/  VIADD R5, R5, 0x1 ;  /* 0x0000000105057836 */ /* 0x000fca0000000000 */
[----:B------:R-:W-:-:S04]  /*c730*/  ISETP.NE.AND P0, PT, R5, 0xb, PT ;  /* 0x0000000b0500780c */ /* 0x000fc80003f05270 */
[----:B0-----:R-:W-:Y:S02]  /*c740*/  SEL R3, RZ, 0x1, P0 ;  /* 0x00000001ff037807 */ /* 0x001fe40000000000 */
[----:B------:R-:W-:Y:S02]  /*c750*/  SEL R5, R5, RZ, P0 ;  /* 0x000000ff05057207 */ /* 0x000fe40000000000 */
[----:B------:R-:W-:-:S03]  /*c760*/  LOP3.LUT R7, R0, R3, RZ, 0x3c, !PT ;  /* 0x0000000300077212 */ /* 0x000fc600078e3cff */
[----:B------:R-:W-:Y:S01]  /*c770*/  IMAD R0, R5, 0x8, R2 ;  /* 0x0000000805007824 */ /* 0x000fe200078e0202 */
[----:B------:R-:W-:-:S07]  /*c780*/  SHF.L.U32 R3, R7, 0x1f, RZ ;  /* 0x0000001f07037819 */ /* 0x000fce00000006ff */
.L_x_256:
        /* <DEDUP_REMOVED lines=11> */
.L_x_257:
        /* <DEDUP_REMOVED lines=11> */
.L_x_258:
        /* <DEDUP_REMOVED lines=11> */
.L_x_259:
        /* <DEDUP_REMOVED lines=11> */
.L_x_260:
        /* <DEDUP_REMOVED lines=11> */
.L_x_261:
        /* <DEDUP_REMOVED lines=11> */
.L_x_262:
        /* <DEDUP_REMOVED lines=11> */
.L_x_263:
        /* <DEDUP_REMOVED lines=11> */
.L_x_264:
        /* <DEDUP_REMOVED lines=11> */
.L_x_265:
[----:B0-----:R0:W1:Y:S02]  /*cdc0*/  SYNCS.PHASECHK.TRANS64.TRYWAIT P0, [R5+URZ], R0 ;  /* 0x00000000050075a7 */ /* 0x001064000800017f */
[----:B-1----:R-:W-:Y:S05]  /*cdd0*/  @!P0 NANOSLEEP.SYNCS 0x989680 ;  /* 0x009896800000895d */ /* 0x002fea0003900000 */
[----:B------:R-:W1:Y:S02]  /*cde0*/  @!P0 SYNCS.PHASECHK.TRANS64 P0, [R5+URZ], R0 ;  /* 0x00000000050085a7 */ /* 0x000e64000800007f */
[----:B-1----:R-:W-:Y:S05]  /*cdf0*/  @P0 EXIT ;  /* 0x000000000000094d */ /* 0x002fea0003800000 */
[----:B------:R-:W-:Y:S05]  /*ce00*/  BRA `(.L_x_265) ;  /* 0xfffffffc00ec7947 */ /* 0x000fea000383ffff */
.L_x_266:
[----:B------:R-:W-:-:S00]  /*ce10*/  BRA `(.L_x_266) ;  /* 0xfffffffc00fc7947 */ /* 0x000fc0000383ffff */
[----:B------:R-:W-:-:S00]  /*ce20*/  NOP ;  /* 0x0000000000007918 */ /* 0x000fc00000000000 */
        /* <DEDUP_REMOVED lines=13> */
.L_x_267:


//--------------------- .nv.shared._ZN7cutlass13device_kernelINS_4conv6kernel13ConvUniversalINS1_16ConvProblemShapeILNS1_8OperatorE1ELi2EEENS1_10collective14CollectiveConvINS1_46MainloopSm90TmaGmmaWarpSpecializedImplicitGemmILS5_1ELi11ELi2EN4cute5tupleIJNSA_1CILi2EEENSC_ILi1EEESE_EEENS1_36KernelImplicitTmaWarpSpecializedSm90ELi1EEENSB_IJNSC_ILi256EEENSC_ILi64EEENSB_IJNSC_ILi32EEEEEEEEENS_10bfloat16_tESN_NSA_8TiledMMAINSA_8MMA_AtomIJNSA_4SM904GMMA27MMA_64x64x16_F32BF16BF16_SSILNSR_5MajorE0ELST_1ELNSR_7ScaleInE1ELSU_1EEEEEENSA_6LayoutINSB_IJSE_SE_SE_EEENSB_IJNSC_ILi0EEESZ_SZ_EEEEENSB_IJNSA_10UnderscoreES12_S12_EEEEENS7_6detail26Sm90ImplicitGemmTileTraitsINSA_20SM90_TMA_LOAD_IM2COLENSA_14ComposedLayoutINSA_7SwizzleILi2ELi4ELi3EEENSA_18smem_ptr_flag_bitsILi16EEENSX_INSB_IJNSB_IJNSC_ILi8EEESK_EEENSB_IJSK_SE_EEENSB_IJSE_NSC_ILi11EEEEEEEEENSB_IJNSB_IJSK_SI_EEENSB_IJSE_SZ_EEENSB_IJSZ_NSC_ILi8192EEEEEEEEEEEEEvEENS16_INSA_23SM90_TMA_LOAD_MULTICASTENS18_INS19_ILi3ELi4ELi3EEES1C_NSX_INSB_IJNSB_IJSJ_SE_EEENSB_IJS1D_NSC_ILi4EEEEEES1H_EEENSB_IJS1K_NSB_IJSJ_NSC_ILi512EEEEEENSB_IJSZ_NSC_ILi2048EEEEEEEEEEEEEvEEEENS_8epilogue10collective6detail29Sm90TmaWarpSpecializedAdapterINS27_15DefaultEpilogueISN_NSB_IJNSB_IJlllEEESE_SZ_EEES2C_NS26_6thread17LinearCombinationISN_Li1EffLNS2D_9ScaleType4KindE0ELNS_15FloatRoundStyleE2ESN_EENS_4gemm15EpilogueDefaultEEEEEvvEEEEvNT_6ParamsE --------------------------
	.section	.nv.shared._ZN7cutlass13device_kernelINS_4conv6kernel13ConvUniversalINS1_16ConvProblemShapeILNS1_8OperatorE1ELi2EEENS1_10collective14CollectiveConvINS1_46MainloopSm90TmaGmmaWarpSpecializedImplicitGemmILS5_1ELi11ELi2EN4cute5tupleIJNSA_1CILi2EEENSC_ILi1EEESE_EEENS1_36KernelImplicitTmaWarpSpecializedSm90ELi1EEENSB_IJNSC_ILi256EEENSC_ILi64EEENSB_IJNSC_ILi32EEEEEEEEENS_10bfloat16_tESN_NSA_8TiledMMAINSA_8MMA_AtomIJNSA_4SM904GMMA27MMA_64x64x16_F32BF16BF16_SSILNSR_5MajorE0ELST_1ELNSR_7ScaleInE1ELSU_1EEEEEENSA_6LayoutINSB_IJSE_SE_SE_EEENSB_IJNSC_ILi0EEESZ_SZ_EEEEENSB_IJNSA_10UnderscoreES12_S12_EEEEENS7_6detail26Sm90ImplicitGemmTileTraitsINSA_20SM90_TMA_LOAD_IM2COLENSA_14ComposedLayoutINSA_7SwizzleILi2ELi4ELi3EEENSA_18smem_ptr_flag_bitsILi16EEENSX_INSB_IJNSB_IJNSC_ILi8EEESK_EEENSB_IJSK_SE_EEENSB_IJSE_NSC_ILi11EEEEEEEEENSB_IJNSB_IJSK_SI_EEENSB_IJSE_SZ_EEENSB_IJSZ_NSC_ILi8192EEEEEEEEEEEEEvEENS16_INSA_23SM90_TMA_LOAD_MULTICASTENS18_INS19_ILi3ELi4ELi3EEES1C_NSX_INSB_IJNSB_IJSJ_SE_EEENSB_IJS1D_NSC_ILi4EEEEEES1H_EEENSB_IJS1K_NSB_IJSJ_NSC_ILi512EEEEEENSB_IJSZ_NSC_ILi2048EEEEEEEEEEEEEvEEEENS_8epilogue10collective6detail29Sm90TmaWarpSpecializedAdapterINS27_15DefaultEpilogueISN_NSB_IJNSB_IJlllEEESE_SZ_EEES2C_NS26_6thread17LinearCombinationISN_Li1EffLNS2D_9ScaleType4KindE0ELNS_15FloatRoundStyleE2ESN_EENS_4gemm15EpilogueDefaultEEEEEvvEEEEvNT_6ParamsE,"aw",@nobits
	.sectionflags	@""
	.align	16
	.zero		1024


//--------------------- .nv.shared.reserved.0     --------------------------
	.section	.nv.shared.reserved.0,"aw",@nobits
	.weak		__nv_reservedSMEM_offset_0_alias
	.size		__nv_reservedSMEM_offset_0_alias, 0, 0
	.other		__nv_reservedSMEM_offset_0_alias,@"STO_CUDA_RESERVED_SHARED STV_DEFAULT"
__nv_reservedSMEM_offset_0_alias:
	.zero		0


//--------------------- .nv.global                --------------------------
	.section	.nv.global,"aw",@nobits
.nv.global:
	.type		_ZN39_INTERNAL_779fea45_4_k_cu_2a6bc808_29434cute1_E,@object
	.size		_ZN39_INTERNAL_779fea45_4_k_cu_2a6bc808_29434cute1_E,(_ZN39_INTERNAL_779fea45_4_k_cu_2a6bc808_29434cuda3std3__45__cpo6cbeginE - _ZN39_INTERNAL_779fea45_4_k_cu_2a6bc808_29434cute1_E)
_ZN39_INTERNAL_779fea45_4_k_cu_2a6bc808_29434cute1_E:
	.zero		1
	.type		_ZN39_INTERNAL_779fea45_4_k_cu_2a6bc808_29434cuda3std3__45__cpo6cbeginE,@object
	.size		_ZN39_INTERNAL_779fea45_4_k_cu_2a6bc808_29434cuda3std3__45__cpo6cbeginE,(_ZN39_INTERNAL_779fea45_4_k_cu_2a6bc808_29434cuda3std3__48in_placeE - _ZN39_INTERNAL_779fea45_4_k_cu_2a6bc808_29434cuda3std3__45__cpo6cbeginE)
_ZN39_INTERNAL_779fea45_4_k_cu_2a6bc808_29434cuda3std3__45__cpo6cbeginE:
	.zero		1
	.type		_ZN39_INTERNAL_779fea45_4_k_cu_2a6bc808_29434cuda3std3__48in_placeE,@object
	.size		_ZN39_INTERNAL_779fea45_4_k_cu_2a6bc808_29434cuda3std3__48in_placeE,(_ZN39_INTERNAL_779fea45_4_k_cu_2a6bc808_29434cuda3std6ranges3__45__cpo9iter_moveE - _ZN39_INTERNAL_779fea45_4_k_cu_2a6bc808_29434cuda3std3__48in_placeE)
_ZN39_INTERNAL_779fea45_4_k_cu_2a6bc808_29434cuda3std3__48in_placeE:
	.zero		1
	.type		_ZN39_INTERNAL_779fea45_4_k_cu_2a6bc808_29434cuda3std6ranges3__45__cpo9iter_moveE,@object
	.size		_ZN39_INTERNAL_779fea45_4_k_cu_2a6bc808_29434cuda3std6ranges3__45__cpo9iter_moveE,(_ZN39_INTERNAL_779fea45_4_k_cu_2a6bc808_29434cuda3std3__45__cpo5beginE - _ZN39_INTERNAL_779fea45_4_k_cu_2a6bc808_29434cuda3std6ranges3__45__cpo9iter_moveE)
_ZN39_INTERNAL_779fea45_4_k_cu_2a6bc808_29434cuda3std6ranges3__45__cpo9iter_moveE:
	.zero		1
	.type		_ZN39_INTERNAL_779fea45_4_k_cu_2a6bc808_29434cuda3std3__45__cpo5beginE,@object
	.size		_ZN39_INTERNAL_779fea45_4_k_cu_2a6bc808_29434cuda3std3__45__cpo5beginE,(_ZN39_INTERNAL_779fea45_4_k_cu_2a6bc808_29434cuda3std3__441_GLOBAL__N__779fea45_4_k_cu_2a6bc808_29436ignoreE - _ZN39_INTERNAL_779fea45_4_k_cu_2a6bc808_29434cuda3std3__45__cpo5beginE)
_ZN39_INTERNAL_779fea45_4_k_cu_2a6bc808_29434cuda3std3__45__cpo5beginE:
	.zero		1
	.type		_ZN39_INTERNAL_779fea45_4_k_cu_2a6bc808_29434cuda3std3__441_GLOBAL__N__779fea45_4_k_cu_2a6bc808_29436ignoreE,@object
	.size		_ZN39_INTERNAL_779fea45_4_k_cu_2a6bc808_29434cuda3std3__441_GLOBAL__N__779fea45_4_k_cu_2a6bc808_29436ignoreE,(_ZN39_INTERNAL_779fea45_4_k_cu_2a6bc808_29434cute7productE - _ZN39_INTERNAL_779fea45_4_k_cu_2a6bc808_29434cuda3std3__441_GLOBAL__N__779fea45_4_k_cu_2a6bc808_29436ignoreE)
_ZN39_INTERNAL_779fea45_4_k_cu_2a6bc808_29434cuda3std3__441_GLOBAL__N__779fea45_4_k_cu_2a6bc808_29436ignoreE:
	.zero		1
	.type		_ZN39_INTERNAL_779fea45_4_k_cu_2a6bc808_29434cute7productE,@object
	.size		_ZN39_INTERNAL_779fea45_4_k_cu_2a6bc808_29434cute7productE,(_ZN39_INTERNAL_779fea45_4_k_cu_2a6bc808_29434cuda3std3__45__cpo3endE - _ZN39_INTERNAL_779fea45_4_k_cu_2a6bc808_29434cute7productE)
_ZN39_INTERNAL_779fea45_4_k_cu_2a6bc808_29434cute7productE:
	.zero		1
	.type		_ZN39_INTERNAL_779fea45_4_k_cu_2a6bc808_29434cuda3std3__45__cpo3endE,@object
	.size		_ZN39_INTERNAL_779fea45_4_k_cu_2a6bc808_29434cuda3std3__45__cpo3endE,(_ZN39_INTERNAL_779fea45_4_k_cu_2a6bc808_29434cuda3std3__419piecewise_constructE - _ZN39_INTERNAL_779fea45_4_k_cu_2a6bc808_29434cuda3std3__45__cpo3endE)
_ZN39_INTERNAL_779fea45_4_k_cu_2a6bc808_29434cuda3std3__45__cpo3endE:
	.zero		1
	.type		_ZN39_INTERNAL_779fea45_4_k_cu_2a6bc808_29434cuda3std3__419piecewise_constructE,@object
	.size		_ZN39_INTERNAL_779fea45_4_k_cu_2a6bc808_29434cuda3std3__419piecewise_constructE,(_ZN39_INTERNAL_779fea45_4_k_cu_2a6bc808_29434cuda3std3__45__cpo4cendE - _ZN39_INTERNAL_779fea45_4_k_cu_2a6bc808_29434cuda3std3__419piecewise_constructE)
_ZN39_INTERNAL_779fea45_4_k_cu_2a6bc808_29434cuda3std3__419piecewise_constructE:
	.zero		1
	.type		_ZN39_INTERNAL_779fea45_4_k_cu_2a6bc808_29434cuda3std3__45__cpo4cendE,@object
	.size		_ZN39_INTERNAL_779fea45_4_k_cu_2a6bc808_29434cuda3std3__45__cpo4cendE,(_ZN39_INTERNAL_779fea45_4_k_cu_2a6bc808_29434cuda3std6ranges3__45__cpo4swapE - _ZN39_INTERNAL_779fea45_4_k_cu_2a6bc808_29434cuda3std3__45__cpo4cendE)
_ZN39_INTERNAL_779fea45_4_k_cu_2a6bc808_29434cuda3std3__45__cpo4cendE:
	.zero		1
	.type		_ZN39_INTERNAL_779fea45_4_k_cu_2a6bc808_29434cuda3std6ranges3__45__cpo4swapE,@object
	.size		_ZN39_INTERNAL_779fea45_4_k_cu_2a6bc808_29434cuda3std6ranges3__45__cpo4swapE,(.L_7 - _ZN39_INTERNAL_779fea45_4_k_cu_2a6bc808_29434cuda3std6ranges3__45__cpo4swapE)
_ZN39_INTERNAL_779fea45_4_k_cu_2a6bc808_29434cuda3std6ranges3__45__cpo4swapE:
	.zero		1
.L_7:


//--------------------- .nv.constant0._ZN7cutlass13device_kernelINS_4conv6kernel13ConvUniversalINS1_16ConvProblemShapeILNS1_8OperatorE1ELi2EEENS1_10collective14CollectiveConvINS1_46MainloopSm90TmaGmmaWarpSpecializedImplicitGemmILS5_1ELi11ELi2EN4cute5tupleIJNSA_1CILi2EEENSC_ILi1EEESE_EEENS1_36KernelImplicitTmaWarpSpecializedSm90ELi1EEENSB_IJNSC_ILi256EEENSC_ILi64EEENSB_IJNSC_ILi32EEEEEEEEENS_10bfloat16_tESN_NSA_8TiledMMAINSA_8MMA_AtomIJNSA_4SM904GMMA27MMA_64x64x16_F32BF16BF16_SSILNSR_5MajorE0ELST_1ELNSR_7ScaleInE1ELSU_1EEEEEENSA_6LayoutINSB_IJSE_SE_SE_EEENSB_IJNSC_ILi0EEESZ_SZ_EEEEENSB_IJNSA_10UnderscoreES12_S12_EEEEENS7_6detail26Sm90ImplicitGemmTileTraitsINSA_20SM90_TMA_LOAD_IM2COLENSA_14ComposedLayoutINSA_7SwizzleILi2ELi4ELi3EEENSA_18smem_ptr_flag_bitsILi16EEENSX_INSB_IJNSB_IJNSC_ILi8EEESK_EEENSB_IJSK_SE_EEENSB_IJSE_NSC_ILi11EEEEEEEEENSB_IJNSB_IJSK_SI_EEENSB_IJSE_SZ_EEENSB_IJSZ_NSC_ILi8192EEEEEEEEEEEEEvEENS16_INSA_23SM90_TMA_LOAD_MULTICASTENS18_INS19_ILi3ELi4ELi3EEES1C_NSX_INSB_IJNSB_IJSJ_SE_EEENSB_IJS1D_NSC_ILi4EEEEEES1H_EEENSB_IJS1K_NSB_IJSJ_NSC_ILi512EEEEEENSB_IJSZ_NSC_ILi2048EEEEEEEEEEEEEvEEEENS_8epilogue10collective6detail29Sm90TmaWarpSpecializedAdapterINS27_15DefaultEpilogueISN_NSB_IJNSB_IJlllEEESE_SZ_EEES2C_NS26_6thread17LinearCombinationISN_Li1EffLNS2D_9ScaleType4KindE0ELNS_15FloatRoundStyleE2ESN_EENS_4gemm15EpilogueDefaultEEEEEvvEEEEvNT_6ParamsE --------------------------
	.section	.nv.constant0._ZN7cutlass13device_kernelINS_4conv6kernel13ConvUniversalINS1_16ConvProblemShapeILNS1_8OperatorE1ELi2EEENS1_10collective14CollectiveConvINS1_46MainloopSm90TmaGmmaWarpSpecializedImplicitGemmILS5_1ELi11ELi2EN4cute5tupleIJNSA_1CILi2EEENSC_ILi1EEESE_EEENS1_36KernelImplicitTmaWarpSpecializedSm90ELi1EEENSB_IJNSC_ILi256EEENSC_ILi64EEENSB_IJNSC_ILi32EEEEEEEEENS_10bfloat16_tESN_NSA_8TiledMMAINSA_8MMA_AtomIJNSA_4SM904GMMA27MMA_64x64x16_F32BF16BF16_SSILNSR_5MajorE0ELST_1ELNSR_7ScaleInE1ELSU_1EEEEEENSA_6LayoutINSB_IJSE_SE_SE_EEENSB_IJNSC_ILi0EEESZ_SZ_EEEEENSB_IJNSA_10UnderscoreES12_S12_EEEEENS7_6detail26Sm90ImplicitGemmTileTraitsINSA_20SM90_TMA_LOAD_IM2COLENSA_14ComposedLayoutINSA_7SwizzleILi2ELi4ELi3EEENSA_18smem_ptr_flag_bitsILi16EEENSX_INSB_IJNSB_IJNSC_ILi8EEESK_EEENSB_IJSK_SE_EEENSB_IJSE_NSC_ILi11EEEEEEEEENSB_IJNSB_IJSK_SI_EEENSB_IJSE_SZ_EEENSB_IJSZ_NSC_ILi8192EEEEEEEEEEEEEvEENS16_INSA_23SM90_TMA_LOAD_MULTICASTENS18_INS19_ILi3ELi4ELi3EEES1C_NSX_INSB_IJNSB_IJSJ_SE_EEENSB_IJS1D_NSC_ILi4EEEEEES1H_EEENSB_IJS1K_NSB_IJSJ_NSC_ILi512EEEEEENSB_IJSZ_NSC_ILi2048EEEEEEEEEEEEEvEEEENS_8epilogue10collective6detail29Sm90TmaWarpSpecializedAdapterINS27_15DefaultEpilogueISN_NSB_IJNSB_IJlllEEESE_SZ_EEES2C_NS26_6thread17LinearCombinationISN_Li1EffLNS2D_9ScaleType4KindE0ELNS_15FloatRoundStyleE2ESN_EENS_4gemm15EpilogueDefaultEEEEEvvEEEEvNT_6ParamsE,"a",@progbits
	.sectionflags	@""
	.align	4
.nv.constant0._ZN7cutlass13device_kernelINS_4conv6kernel13ConvUniversalINS1_16ConvProblemShapeILNS1_8OperatorE1ELi2EEENS1_10collective14CollectiveConvINS1_46MainloopSm90TmaGmmaWarpSpecializedImplicitGemmILS5_1ELi11ELi2EN4cute5tupleIJNSA_1CILi2EEENSC_ILi1EEESE_EEENS1_36KernelImplicitTmaWarpSpecializedSm90ELi1EEENSB_IJNSC_ILi256EEENSC_ILi64EEENSB_IJNSC_ILi32EEEEEEEEENS_10bfloat16_tESN_NSA_8TiledMMAINSA_8MMA_AtomIJNSA_4SM904GMMA27MMA_64x64x16_F32BF16BF16_SSILNSR_5MajorE0ELST_1ELNSR_7ScaleInE1ELSU_1EEEEEENSA_6LayoutINSB_IJSE_SE_SE_EEENSB_IJNSC_ILi0EEESZ_SZ_EEEEENSB_IJNSA_10UnderscoreES12_S12_EEEEENS7_6detail26Sm90ImplicitGemmTileTraitsINSA_20SM90_TMA_LOAD_IM2COLENSA_14ComposedLayoutINSA_7SwizzleILi2ELi4ELi3EEENSA_18smem_ptr_flag_bitsILi16EEENSX_INSB_IJNSB_IJNSC_ILi8EEESK_EEENSB_IJSK_SE_EEENSB_IJSE_NSC_ILi11EEEEEEEEENSB_IJNSB_IJSK_SI_EEENSB_IJSE_SZ_EEENSB_IJSZ_NSC_ILi8192EEEEEEEEEEEEEvEENS16_INSA_23SM90_TMA_LOAD_MULTICASTENS18_INS19_ILi3ELi4ELi3EEES1C_NSX_INSB_IJNSB_IJSJ_SE_EEENSB_IJS1D_NSC_ILi4EEEEEES1H_EEENSB_IJS1K_NSB_IJSJ_NSC_ILi512EEEEEENSB_IJSZ_NSC_ILi2048EEEEEEEEEEEEEvEEEENS_8epilogue10collective6detail29Sm90TmaWarpSpecializedAdapterINS27_15DefaultEpilogueISN_NSB_IJNSB_IJlllEEESE_SZ_EEES2C_NS26_6thread17LinearCombinationISN_Li1EffLNS2D_9ScaleType4KindE0ELNS_15FloatRoundStyleE2ESN_EENS_4gemm15EpilogueDefaultEEEEEvvEEEEvNT_6ParamsE:
	.zero		1536


//--------------------- SYMBOLS --------------------------

	.type		.nv.reservedSmem.offset0,@object
	.size		.nv.reservedSmem.offset0,0x4
